	.target	sm_100a

	.elftype	@"ET_EXEC"


//--------------------- .note.nv.tkinfo           --------------------------
	.section	.note.nv.tkinfo,"",@"SHT_NOTE"
	.sectionflags	@"SHF_NOTE_NV_TKINFO"
	.tkinfo
        /*0018*/ 	.word	0x00000002
        /*0030*/ 	.string	""
        /*0030*/ 	.string	"ptxas"
        /*0030*/ 	.string	"Cuda compilation tools, release 13.0, V13.0.88"
        /*0030*/ 	.string	"Build cuda_13.0.r13.0/compiler.36424714_0"
        /*0030*/ 	.string	"-arch sm_100a -m 64 "



//--------------------- .note.nv.cuinfo           --------------------------
	.section	.note.nv.cuinfo,"",@"SHT_NOTE"
	.sectionflags	@"SHF_NOTE_NV_CUINFO"
        /*0018*/ 	.short	0x0002
        /*001a*/ 	.short	0x0064
        /*001c*/ 	.short	0x0082
	.zero		2


//--------------------- .nv.info                  --------------------------
	.section	.nv.info,"",@"SHT_CUDA_INFO"
	.align	4


	//----- nvinfo : EIATTR_REGCOUNT
	.align		4
        /*0000*/ 	.byte	0x04, 0x2f
        /*0002*/ 	.short	(.L_19 - .L_18)
	.align		4
.L_18:
        /*0004*/ 	.word	index@(_ZN7cutlass13device_kernelINS_4conv6kernel13ConvUniversalINS1_16ConvProblemShapeILNS1_8OperatorE0ELi3EEENS1_10collective14CollectiveConvINS1_47MainloopSm100TmaUmmaWarpSpecializedImplicitGemmILS5_0ELi20ELi3ELi1ELi2EN4cute5tupleIJNSA_1CILi2EEENSC_ILi1EEESE_EEEEENSB_IJNSC_ILi256EEENSC_ILi64EEENSB_IJNSC_ILi32EEEEEEEEENS_6half_tESM_NSA_8TiledMMAINSA_8MMA_AtomIJNSA_26SM100_MMA_F16BF16_2x1SM_SSISM_SM_fLi256ELi64ELNSA_4UMMA5MajorE0ELSR_0ELNSQ_7ScaleInE0ELSS_0EEEEEENSA_6LayoutINSB_IJSE_SE_SE_EEENSB_IJNSC_ILi0EEESX_SX_EEEEENSB_IJNSA_10UnderscoreES10_S10_EEEEENS7_6detail27Sm100ImplicitGemmTileTraitsINSA_25SM100_TMA_2SM_LOAD_IM2COLENSA_14ComposedLayoutINSA_7SwizzleILi2ELi4ELi3EEENSA_18smem_ptr_flag_bitsILi16EEENSV_INSB_IJNSC_ILi8EEESJ_EEENSB_IJSJ_SE_EEEEEEEvEENS14_INSA_18SM100_TMA_2SM_LOADES1F_vEEEENS_8epilogue10collective18CollectiveEpilogueINS1K_23Sm100TmaWarpSpecializedILi3ELi2ELi32ELb1ELb0EEEJNSB_IJNSC_ILi128EEESI_SK_EEENSB_IJNSV_IS1P_SE_EENSV_ISJ_SE_EEEEESM_NSB_IJNSB_IJllllEEESE_SX_EEESM_S1V_NS1K_6fusion15FusionCallbacksIS1O_NS1W_17LinearCombinationISM_fSM_fLNS_15FloatRoundStyleE2EEES1Q_S1T_JEEENSA_5SM1004TMEM4LOAD26SM100_TMEM_LOAD_32dp32b32xENSA_20SM90_TMA_LOAD_IM2COLES1F_NSA_39AutoVectorizingCopyWithAssumedAlignmentILi128EEENSA_21SM90_TMA_STORE_IM2COLES1F_S28_S28_EEEvvEEEEvNT_6ParamsE)
        /*0008*/ 	.word	0x0000007d


	//----- nvinfo : EIATTR_FRAME_SIZE
	.align		4
.L_19:
        /*000c*/ 	.byte	0x04, 0x11
        /*000e*/ 	.short	(.L_21 - .L_20)
	.align		4
.L_20:
        /*0010*/ 	.word	index@($__internal_2_$__cuda_sm10x_tcgen05_guardrail_trap_unallocated_columns_being_dealloced)
        /*0014*/ 	.word	0x00000008


	//----- nvinfo : EIATTR_FRAME_SIZE
	.align		4
.L_21:
        /*0018*/ 	.byte	0x04, 0x11
        /*001a*/ 	.short	(.L_23 - .L_22)
	.align		4
.L_22:
        /*001c*/ 	.word	index@($__internal_1_$__cuda_sm10x_tcgen05_guardrail_trap_phase_invalid_during_alloc)
        /*0020*/ 	.word	0x00000008


	//----- nvinfo : EIATTR_FRAME_SIZE
	.align		4
.L_23:
        /*0024*/ 	.byte	0x04, 0x11
        /*0026*/ 	.short	(.L_25 - .L_24)
	.align		4
.L_24:
        /*0028*/ 	.word	index@($__internal_0_$__cuda_sm10x_tcgen05_guardrail_trap_col_being_dealloced_not_returned_by_alloc)
        /*002c*/ 	.word	0x00000008


	//----- nvinfo : EIATTR_FRAME_SIZE
	.align		4
.L_25:
        /*0030*/ 	.byte	0x04, 0x11
        /*0032*/ 	.short	(.L_27 - .L_26)
	.align		4
.L_26:
        /*0034*/ 	.word	index@(_ZN7cutlass13device_kernelINS_4conv6kernel13ConvUniversalINS1_16ConvProblemShapeILNS1_8OperatorE0ELi3EEENS1_10collective14CollectiveConvINS1_47MainloopSm100TmaUmmaWarpSpecializedImplicitGemmILS5_0ELi20ELi3ELi1ELi2EN4cute5tupleIJNSA_1CILi2EEENSC_ILi1EEESE_EEEEENSB_IJNSC_ILi256EEENSC_ILi64EEENSB_IJNSC_ILi32EEEEEEEEENS_6half_tESM_NSA_8TiledMMAINSA_8MMA_AtomIJNSA_26SM100_MMA_F16BF16_2x1SM_SSISM_SM_fLi256ELi64ELNSA_4UMMA5MajorE0ELSR_0ELNSQ_7ScaleInE0ELSS_0EEEEEENSA_6LayoutINSB_IJSE_SE_SE_EEENSB_IJNSC_ILi0EEESX_SX_EEEEENSB_IJNSA_10UnderscoreES10_S10_EEEEENS7_6detail27Sm100ImplicitGemmTileTraitsINSA_25SM100_TMA_2SM_LOAD_IM2COLENSA_14ComposedLayoutINSA_7SwizzleILi2ELi4ELi3EEENSA_18smem_ptr_flag_bitsILi16EEENSV_INSB_IJNSC_ILi8EEESJ_EEENSB_IJSJ_SE_EEEEEEEvEENS14_INSA_18SM100_TMA_2SM_LOADES1F_vEEEENS_8epilogue10collective18CollectiveEpilogueINS1K_23Sm100TmaWarpSpecializedILi3ELi2ELi32ELb1ELb0EEEJNSB_IJNSC_ILi128EEESI_SK_EEENSB_IJNSV_IS1P_SE_EENSV_ISJ_SE_EEEEESM_NSB_IJNSB_IJllllEEESE_SX_EEESM_S1V_NS1K_6fusion15FusionCallbacksIS1O_NS1W_17LinearCombinationISM_fSM_fLNS_15FloatRoundStyleE2EEES1Q_S1T_JEEENSA_5SM1004TMEM4LOAD26SM100_TMEM_LOAD_32dp32b32xENSA_20SM90_TMA_LOAD_IM2COLES1F_NSA_39AutoVectorizingCopyWithAssumedAlignmentILi128EEENSA_21SM90_TMA_STORE_IM2COLES1F_S28_S28_EEEvvEEEEvNT_6ParamsE)
        /*0038*/ 	.word	0x00000008


	//----- nvinfo : EIATTR_MIN_STACK_SIZE
	.align		4
.L_27:
        /*003c*/ 	.byte	0x04, 0x12
        /*003e*/ 	.short	(.L_29 - .L_28)
	.align		4
.L_28:
        /*0040*/ 	.word	index@(_ZN7cutlass13device_kernelINS_4conv6kernel13ConvUniversalINS1_16ConvProblemShapeILNS1_8OperatorE0ELi3EEENS1_10collective14CollectiveConvINS1_47MainloopSm100TmaUmmaWarpSpecializedImplicitGemmILS5_0ELi20ELi3ELi1ELi2EN4cute5tupleIJNSA_1CILi2EEENSC_ILi1EEESE_EEEEENSB_IJNSC_ILi256EEENSC_ILi64EEENSB_IJNSC_ILi32EEEEEEEEENS_6half_tESM_NSA_8TiledMMAINSA_8MMA_AtomIJNSA_26SM100_MMA_F16BF16_2x1SM_SSISM_SM_fLi256ELi64ELNSA_4UMMA5MajorE0ELSR_0ELNSQ_7ScaleInE0ELSS_0EEEEEENSA_6LayoutINSB_IJSE_SE_SE_EEENSB_IJNSC_ILi0EEESX_SX_EEEEENSB_IJNSA_10UnderscoreES10_S10_EEEEENS7_6detail27Sm100ImplicitGemmTileTraitsINSA_25SM100_TMA_2SM_LOAD_IM2COLENSA_14ComposedLayoutINSA_7SwizzleILi2ELi4ELi3EEENSA_18smem_ptr_flag_bitsILi16EEENSV_INSB_IJNSC_ILi8EEESJ_EEENSB_IJSJ_SE_EEEEEEEvEENS14_INSA_18SM100_TMA_2SM_LOADES1F_vEEEENS_8epilogue10collective18CollectiveEpilogueINS1K_23Sm100TmaWarpSpecializedILi3ELi2ELi32ELb1ELb0EEEJNSB_IJNSC_ILi128EEESI_SK_EEENSB_IJNSV_IS1P_SE_EENSV_ISJ_SE_EEEEESM_NSB_IJNSB_IJllllEEESE_SX_EEESM_S1V_NS1K_6fusion15FusionCallbacksIS1O_NS1W_17LinearCombinationISM_fSM_fLNS_15FloatRoundStyleE2EEES1Q_S1T_JEEENSA_5SM1004TMEM4LOAD26SM100_TMEM_LOAD_32dp32b32xENSA_20SM90_TMA_LOAD_IM2COLES1F_NSA_39AutoVectorizingCopyWithAssumedAlignmentILi128EEENSA_21SM90_TMA_STORE_IM2COLES1F_S28_S28_EEEvvEEEEvNT_6ParamsE)
        /*0044*/ 	.word	0x00000008
.L_29:


//--------------------- .nv.compat                --------------------------
	.section	.nv.compat,"",@"SHT_CUDA_COMPAT_INFO"
	.align	4
        /*0000*/ 	.byte	0x02, 0x09, 0x01, 0x00, 0x02, 0x02, 0x02, 0x00, 0x02, 0x05, 0x05, 0x00, 0x03, 0x07, 0x01, 0x01
        /*0010*/ 	.byte	0x02, 0x03, 0x01, 0x00, 0x02, 0x06, 0x01, 0x00, 0x04, 0x0b, 0x08, 0x00, 0x09, 0x00, 0x00, 0x00
        /*0020*/ 	.byte	0x00, 0x00, 0x00, 0x00


//--------------------- .nv.info._ZN7cutlass13device_kernelINS_4conv6kernel13ConvUniversalINS1_16ConvProblemShapeILNS1_8OperatorE0ELi3EEENS1_10collective14CollectiveConvINS1_47MainloopSm100TmaUmmaWarpSpecializedImplicitGemmILS5_0ELi20ELi3ELi1ELi2EN4cute5tupleIJNSA_1CILi2EEENSC_ILi1EEESE_EEEEENSB_IJNSC_ILi256EEENSC_ILi64EEENSB_IJNSC_ILi32EEEEEEEEENS_6half_tESM_NSA_8TiledMMAINSA_8MMA_AtomIJNSA_26SM100_MMA_F16BF16_2x1SM_SSISM_SM_fLi256ELi64ELNSA_4UMMA5MajorE0ELSR_0ELNSQ_7ScaleInE0ELSS_0EEEEEENSA_6LayoutINSB_IJSE_SE_SE_EEENSB_IJNSC_ILi0EEESX_SX_EEEEENSB_IJNSA_10UnderscoreES10_S10_EEEEENS7_6detail27Sm100ImplicitGemmTileTraitsINSA_25SM100_TMA_2SM_LOAD_IM2COLENSA_14ComposedLayoutINSA_7SwizzleILi2ELi4ELi3EEENSA_18smem_ptr_flag_bitsILi16EEENSV_INSB_IJNSC_ILi8EEESJ_EEENSB_IJSJ_SE_EEEEEEEvEENS14_INSA_18SM100_TMA_2SM_LOADES1F_vEEEENS_8epilogue10collective18CollectiveEpilogueINS1K_23Sm100TmaWarpSpecializedILi3ELi2ELi32ELb1ELb0EEEJNSB_IJNSC_ILi128EEESI_SK_EEENSB_IJNSV_IS1P_SE_EENSV_ISJ_SE_EEEEESM_NSB_IJNSB_IJllllEEESE_SX_EEESM_S1V_NS1K_6fusion15FusionCallbacksIS1O_NS1W_17LinearCombinationISM_fSM_fLNS_15FloatRoundStyleE2EEES1Q_S1T_JEEENSA_5SM1004TMEM4LOAD26SM100_TMEM_LOAD_32dp32b32xENSA_20SM90_TMA_LOAD_IM2COLES1F_NSA_39AutoVectorizingCopyWithAssumedAlignmentILi128EEENSA_21SM90_TMA_STORE_IM2COLES1F_S28_S28_EEEvvEEEEvNT_6ParamsE --------------------------
	.section	.nv.info._ZN7cutlass13device_kernelINS_4conv6kernel13ConvUniversalINS1_16ConvProblemShapeILNS1_8OperatorE0ELi3EEENS1_10collective14CollectiveConvINS1_47MainloopSm100TmaUmmaWarpSpecializedImplicitGemmILS5_0ELi20ELi3ELi1ELi2EN4cute5tupleIJNSA_1CILi2EEENSC_ILi1EEESE_EEEEENSB_IJNSC_ILi256EEENSC_ILi64EEENSB_IJNSC_ILi32EEEEEEEEENS_6half_tESM_NSA_8TiledMMAINSA_8MMA_AtomIJNSA_26SM100_MMA_F16BF16_2x1SM_SSISM_SM_fLi256ELi64ELNSA_4UMMA5MajorE0ELSR_0ELNSQ_7ScaleInE0ELSS_0EEEEEENSA_6LayoutINSB_IJSE_SE_SE_EEENSB_IJNSC_ILi0EEESX_SX_EEEEENSB_IJNSA_10UnderscoreES10_S10_EEEEENS7_6detail27Sm100ImplicitGemmTileTraitsINSA_25SM100_TMA_2SM_LOAD_IM2COLENSA_14ComposedLayoutINSA_7SwizzleILi2ELi4ELi3EEENSA_18smem_ptr_flag_bitsILi16EEENSV_INSB_IJNSC_ILi8EEESJ_EEENSB_IJSJ_SE_EEEEEEEvEENS14_INSA_18SM100_TMA_2SM_LOADES1F_vEEEENS_8epilogue10collective18CollectiveEpilogueINS1K_23Sm100TmaWarpSpecializedILi3ELi2ELi32ELb1ELb0EEEJNSB_IJNSC_ILi128EEESI_SK_EEENSB_IJNSV_IS1P_SE_EENSV_ISJ_SE_EEEEESM_NSB_IJNSB_IJllllEEESE_SX_EEESM_S1V_NS1K_6fusion15FusionCallbacksIS1O_NS1W_17LinearCombinationISM_fSM_fLNS_15FloatRoundStyleE2EEES1Q_S1T_JEEENSA_5SM1004TMEM4LOAD26SM100_TMEM_LOAD_32dp32b32xENSA_20SM90_TMA_LOAD_IM2COLES1F_NSA_39AutoVectorizingCopyWithAssumedAlignmentILi128EEENSA_21SM90_TMA_STORE_IM2COLES1F_S28_S28_EEEvvEEEEvNT_6ParamsE,"",@"SHT_CUDA_INFO"
	.sectionflags	@""
	.align	4


	//----- nvinfo : EIATTR_CUDA_API_VERSION
	.align		4
        /*0000*/ 	.byte	0x04, 0x37
        /*0002*/ 	.short	(.L_31 - .L_30)
.L_30:
        /*0004*/ 	.word	0x00000082


	//----- nvinfo : EIATTR_KPARAM_INFO
	.align		4
.L_31:
        /*0008*/ 	.byte	0x04, 0x17
        /*000a*/ 	.short	(.L_33 - .L_32)
.L_32:
        /*000c*/ 	.word	0x00000000
        /*0010*/ 	.short	0x0000
        /*0012*/ 	.short	0x0000
        /*0014*/ 	.byte	0x00, 0xf0, 0x01, 0x24


	//----- nvinfo : EIATTR_AT_ENTRY_FRAGMENTS
	.align		4
.L_33:
        /*0018*/ 	.byte	0x04, 0x4f
        /*001a*/ 	.short	(.L_35 - .L_34)


	//   ....[0]....
.L_34:
        /*001c*/ 	.word	0x00000007


	//----- nvinfo : EIATTR_RESERVED_SMEM_USED
	.align		4
.L_35:
        /*0020*/ 	.byte	0x01, 0x41
	.zero		2


	//----- nvinfo : EIATTR_SPARSE_MMA_MASK
	.align		4
        /*0024*/ 	.byte	0x03, 0x50
        /*0026*/ 	.short	0x0000


	//----- nvinfo : EIATTR_TCGEN05_2CTA_USED
	.align		4
        /*0028*/ 	.byte	0x01, 0x52
	.zero		2


	//----- nvinfo : EIATTR_MAXREG_COUNT
	.align		4
        /*002c*/ 	.byte	0x03, 0x1b
        /*002e*/ 	.short	0x00ff


	//----- nvinfo : EIATTR_NUM_BARRIERS
	.align		4
        /*0030*/ 	.byte	0x02, 0x4c
        /*0032*/ 	.byte	0x07
	.zero		1


	//----- nvinfo : EIATTR_EXTERNS
	.align		4
        /*0034*/ 	.byte	0x04, 0x0f
        /*0036*/ 	.short	(.L_37 - .L_36)


	//   ....[0]....
	.align		4
.L_36:
        /*0038*/ 	.word	index@(__assertfail)


	//----- nvinfo : EIATTR_MERCURY_ISA_VERSION
	.align		4
.L_37:
        /*003c*/ 	.byte	0x03, 0x5f
        /*003e*/ 	.short	0x0101


	//----- nvinfo : EIATTR_INT_WARP_WIDE_INSTR_OFFSETS
	.align		4
        /*0040*/ 	.byte	0x04, 0x31
        /*0042*/ 	.short	(.L_39 - .L_38)


	//   ....[0]....
.L_38:
        /*0044*/ 	.word	0x00000e60


	//   ....[1]....
        /*0048*/ 	.word	0x00000f10


	//   ....[2]....
        /*004c*/ 	.word	0x00004f40


	//   ....[3]....
        /*0050*/ 	.word	0x00004f60


	//   ....[4]....
        /*0054*/ 	.word	0x00004f90


	//   ....[5]....
        /*0058*/ 	.word	0x00005cb0


	//   ....[6]....
        /*005c*/ 	.word	0x00005de0


	//   ....[7]....
        /*0060*/ 	.word	0x00005f70


	//   ....[8]....
        /*0064*/ 	.word	0x00006020


	//----- nvinfo : EIATTR_COOP_GROUP_MASK_REGIDS
	.align		4
.L_39:
        /*0068*/ 	.byte	0x04, 0x29
        /*006a*/ 	.short	(.L_41 - .L_40)


	//   ....[0]....
.L_40:
        /*006c*/ 	.word	0xffffffff


	//   ....[1]....
        /*0070*/ 	.word	0xffffffff


	//   ....[2]....
        /*0074*/ 	.word	0xffffffff


	//   ....[3]....
        /*0078*/ 	.word	0xffffffff


	//   ....[4]....
        /*007c*/ 	.word	0xffffffff


	//   ....[5]....
        /*0080*/ 	.word	0xffffffff


	//   ....[6]....
        /*0084*/ 	.word	0xffffffff


	//   ....[7]....
        /*0088*/ 	.word	0xffffffff


	//   ....[8]....
        /*008c*/ 	.word	0xffffffff


	//   ....[9]....
        /*0090*/ 	.word	0xffffffff


	//   ....[10]....
        /*0094*/ 	.word	0xffffffff


	//   ....[11]....
        /*0098*/ 	.word	0xffffffff


	//   ....[12]....
        /*009c*/ 	.word	0xffffffff


	//----- nvinfo : EIATTR_COOP_GROUP_INSTR_OFFSETS
	.align		4
.L_41:
        /*00a0*/ 	.byte	0x04, 0x28
        /*00a2*/ 	.short	(.L_43 - .L_42)


	//   ....[0]....
.L_42:
        /*00a4*/ 	.word	0x000000d0


	//   ....[1]....
        /*00a8*/ 	.word	0x00000540


	//   ....[2]....
        /*00ac*/ 	.word	0x00000910


	//   ....[3]....
        /*00b0*/ 	.word	0x00000a90


	//   ....[4]....
        /*00b4*/ 	.word	0x00000b90


	//   ....[5]....
        /*00b8*/ 	.word	0x00000ce0


	//   ....[6]....
        /*00bc*/ 	.word	0x00000f80


	//   ....[7]....
        /*00c0*/ 	.word	0x000028b0


	//   ....[8]....
        /*00c4*/ 	.word	0x00003f00


	//   ....[9]....
        /*00c8*/ 	.word	0x000043d0


	//   ....[10]....
        /*00cc*/ 	.word	0x00004400


	//   ....[11]....
        /*00d0*/ 	.word	0x00004e60


	//   ....[12]....
        /*00d4*/ 	.word	0x00005060


	//----- nvinfo : EIATTR_VRC_CTA_INIT_COUNT
	.align		4
.L_43:
        /*00d8*/ 	.byte	0x02, 0x4a
        /*00da*/ 	.byte	0x80
	.zero		1


	//----- nvinfo : EIATTR_SYSCALL_OFFSETS
	.align		4
        /*00dc*/ 	.byte	0x04, 0x46
        /*00de*/ 	.short	(.L_45 - .L_44)


	//   ....[0]....
.L_44:
        /*00e0*/ 	.word	0x00006d40


	//   ....[1]....
        /*00e4*/ 	.word	0x00006e30


	//   ....[2]....
        /*00e8*/ 	.word	0x000078a0


	//   ....[3]....
        /*00ec*/ 	.word	0x00008590


	//----- nvinfo : EIATTR_MBARRIER_INSTR_OFFSETS
	.align		4
.L_45:
        /*00f0*/ 	.byte	0x04, 0x39
        /*00f2*/ 	.short	(.L_47 - .L_46)


	//   ....[0]....
.L_46:
        /*00f4*/ 	.word	0x00000670
        /*00f8*/ 	.word	0x000000ff
        /*00fc*/ 	.word	0x00000000
        /*0100*/ 	.short	0x0100
        /*0102*/ 	.byte	0x04
	.zero		1


	//   ....[1]....
        /*0104*/ 	.word	0x00000680
        /*0108*/ 	.word	0x000000ff
        /*010c*/ 	.word	0x000000a0
        /*0110*/ 	.short	0x0100
        /*0112*/ 	.byte	0x04
	.zero		1


	//   ....[2]....
        /*0114*/ 	.word	0x00000690
        /*0118*/ 	.word	0x000000ff
        /*011c*/ 	.word	0x00000008
        /*0120*/ 	.short	0x0100
        /*0122*/ 	.byte	0x04
	.zero		1


	//   ....[3]....
        /*0124*/ 	.word	0x000006a0
        /*0128*/ 	.word	0x000000ff
        /*012c*/ 	.word	0x000000a8
        /*0130*/ 	.short	0x0100
        /*0132*/ 	.byte	0x04
	.zero		1


	//   ....[4]....
        /*0134*/ 	.word	0x000006b0
        /*0138*/ 	.word	0x000000ff
        /*013c*/ 	.word	0x00000010
        /*0140*/ 	.short	0x0100
        /*0142*/ 	.byte	0x04
	.zero		1


	//   ....[5]....
        /*0144*/ 	.word	0x000006c0
        /*0148*/ 	.word	0x000000ff
        /*014c*/ 	.word	0x000000b0
        /*0150*/ 	.short	0x0100
        /*0152*/ 	.byte	0x04
	.zero		1


	//   ....[6]....
        /*0154*/ 	.word	0x000006d0
        /*0158*/ 	.word	0x000000ff
        /*015c*/ 	.word	0x00000018
        /*0160*/ 	.short	0x0100
        /*0162*/ 	.byte	0x04
	.zero		1


	//   ....[7]....
        /*0164*/ 	.word	0x000006e0
        /*0168*/ 	.word	0x000000ff
        /*016c*/ 	.word	0x000000b8
        /*0170*/ 	.short	0x0100
        /*0172*/ 	.byte	0x04
	.zero		1


	//   ....[8]....
        /*0174*/ 	.word	0x000006f0
        /*0178*/ 	.word	0x000000ff
        /*017c*/ 	.word	0x00000020
        /*0180*/ 	.short	0x0100
        /*0182*/ 	.byte	0x04
	.zero		1


	//   ....[9]....
        /*0184*/ 	.word	0x00000700
        /*0188*/ 	.word	0x000000ff
        /*018c*/ 	.word	0x000000c0
        /*0190*/ 	.short	0x0100
        /*0192*/ 	.byte	0x04
	.zero		1


	//   ....[10]....
        /*0194*/ 	.word	0x00000710
        /*0198*/ 	.word	0x000000ff
        /*019c*/ 	.word	0x00000028
        /*01a0*/ 	.short	0x0100
        /*01a2*/ 	.byte	0x04
	.zero		1


	//   ....[11]....
        /*01a4*/ 	.word	0x00000720
        /*01a8*/ 	.word	0x000000ff
        /*01ac*/ 	.word	0x000000c8
        /*01b0*/ 	.short	0x0100
        /*01b2*/ 	.byte	0x04
	.zero		1


	//   ....[12]....
        /*01b4*/ 	.word	0x00000730
        /*01b8*/ 	.word	0x000000ff
        /*01bc*/ 	.word	0x00000030
        /*01c0*/ 	.short	0x0100
        /*01c2*/ 	.byte	0x04
	.zero		1


	//   ....[13]....
        /*01c4*/ 	.word	0x00000740
        /*01c8*/ 	.word	0x000000ff
        /*01cc*/ 	.word	0x000000d0
        /*01d0*/ 	.short	0x0100
        /*01d2*/ 	.byte	0x04
	.zero		1


	//   ....[14]....
        /*01d4*/ 	.word	0x00000750
        /*01d8*/ 	.word	0x000000ff
        /*01dc*/ 	.word	0x00000038
        /*01e0*/ 	.short	0x0100
        /*01e2*/ 	.byte	0x04
	.zero		1


	//   ....[15]....
        /*01e4*/ 	.word	0x00000760
        /*01e8*/ 	.word	0x000000ff
        /*01ec*/ 	.word	0x000000d8
        /*01f0*/ 	.short	0x0100
        /*01f2*/ 	.byte	0x04
	.zero		1


	//   ....[16]....
        /*01f4*/ 	.word	0x00000770
        /*01f8*/ 	.word	0x000000ff
        /*01fc*/ 	.word	0x00000040
        /*0200*/ 	.short	0x0100
        /*0202*/ 	.byte	0x04
	.zero		1


	//   ....[17]....
        /*0204*/ 	.word	0x00000780
        /*0208*/ 	.word	0x000000ff
        /*020c*/ 	.word	0x000000e0
        /*0210*/ 	.short	0x0100
        /*0212*/ 	.byte	0x04
	.zero		1


	//   ....[18]....
        /*0214*/ 	.word	0x00000790
        /*0218*/ 	.word	0x000000ff
        /*021c*/ 	.word	0x00000048
        /*0220*/ 	.short	0x0100
        /*0222*/ 	.byte	0x04
	.zero		1


	//   ....[19]....
        /*0224*/ 	.word	0x000007a0
        /*0228*/ 	.word	0x000000ff
        /*022c*/ 	.word	0x000000e8
        /*0230*/ 	.short	0x0100
        /*0232*/ 	.byte	0x04
	.zero		1


	//   ....[20]....
        /*0234*/ 	.word	0x000007b0
        /*0238*/ 	.word	0x000000ff
        /*023c*/ 	.word	0x00000050
        /*0240*/ 	.short	0x0100
        /*0242*/ 	.byte	0x04
	.zero		1


	//   ....[21]....
        /*0244*/ 	.word	0x000007c0
        /*0248*/ 	.word	0x000000ff
        /*024c*/ 	.word	0x000000f0
        /*0250*/ 	.short	0x0100
        /*0252*/ 	.byte	0x04
	.zero		1


	//   ....[22]....
        /*0254*/ 	.word	0x000007d0
        /*0258*/ 	.word	0x000000ff
        /*025c*/ 	.word	0x00000058
        /*0260*/ 	.short	0x0100
        /*0262*/ 	.byte	0x04
	.zero		1


	//   ....[23]....
        /*0264*/ 	.word	0x000007e0
        /*0268*/ 	.word	0x000000ff
        /*026c*/ 	.word	0x000000f8
        /*0270*/ 	.short	0x0100
        /*0272*/ 	.byte	0x04
	.zero		1


	//   ....[24]....
        /*0274*/ 	.word	0x000007f0
        /*0278*/ 	.word	0x000000ff
        /*027c*/ 	.word	0x00000060
        /*0280*/ 	.short	0x0100
        /*0282*/ 	.byte	0x04
	.zero		1


	//   ....[25]....
        /*0284*/ 	.word	0x00000800
        /*0288*/ 	.word	0x000000ff
        /*028c*/ 	.word	0x00000100
        /*0290*/ 	.short	0x0100
        /*0292*/ 	.byte	0x04
	.zero		1


	//   ....[26]....
        /*0294*/ 	.word	0x00000810
        /*0298*/ 	.word	0x000000ff
        /*029c*/ 	.word	0x00000068
        /*02a0*/ 	.short	0x0100
        /*02a2*/ 	.byte	0x04
	.zero		1


	//   ....[27]....
        /*02a4*/ 	.word	0x00000820
        /*02a8*/ 	.word	0x000000ff
        /*02ac*/ 	.word	0x00000108
        /*02b0*/ 	.short	0x0100
        /*02b2*/ 	.byte	0x04
	.zero		1


	//   ....[28]....
        /*02b4*/ 	.word	0x00000830
        /*02b8*/ 	.word	0x000000ff
        /*02bc*/ 	.word	0x00000070
        /*02c0*/ 	.short	0x0100
        /*02c2*/ 	.byte	0x04
	.zero		1


	//   ....[29]....
        /*02c4*/ 	.word	0x00000840
        /*02c8*/ 	.word	0x000000ff
        /*02cc*/ 	.word	0x00000110
        /*02d0*/ 	.short	0x0100
        /*02d2*/ 	.byte	0x04
	.zero		1


	//   ....[30]....
        /*02d4*/ 	.word	0x00000850
        /*02d8*/ 	.word	0x000000ff
        /*02dc*/ 	.word	0x00000078
        /*02e0*/ 	.short	0x0100
        /*02e2*/ 	.byte	0x04
	.zero		1


	//   ....[31]....
        /*02e4*/ 	.word	0x00000860
        /*02e8*/ 	.word	0x000000ff
        /*02ec*/ 	.word	0x00000118
        /*02f0*/ 	.short	0x0100
        /*02f2*/ 	.byte	0x04
	.zero		1


	//   ....[32]....
        /*02f4*/ 	.word	0x00000870
        /*02f8*/ 	.word	0x000000ff
        /*02fc*/ 	.word	0x00000080
        /*0300*/ 	.short	0x0100
        /*0302*/ 	.byte	0x04
	.zero		1


	//   ....[33]....
        /*0304*/ 	.word	0x00000880
        /*0308*/ 	.word	0x000000ff
        /*030c*/ 	.word	0x00000120
        /*0310*/ 	.short	0x0100
        /*0312*/ 	.byte	0x04
	.zero		1


	//   ....[34]....
        /*0314*/ 	.word	0x00000890
        /*0318*/ 	.word	0x000000ff
        /*031c*/ 	.word	0x00000088
        /*0320*/ 	.short	0x0100
        /*0322*/ 	.byte	0x04
	.zero		1


	//   ....[35]....
        /*0324*/ 	.word	0x000008a0
        /*0328*/ 	.word	0x000000ff
        /*032c*/ 	.word	0x00000128
        /*0330*/ 	.short	0x0100
        /*0332*/ 	.byte	0x04
	.zero		1


	//   ....[36]....
        /*0334*/ 	.word	0x000008b0
        /*0338*/ 	.word	0x000000ff
        /*033c*/ 	.word	0x00000090
        /*0340*/ 	.short	0x0100
        /*0342*/ 	.byte	0x04
	.zero		1


	//   ....[37]....
        /*0344*/ 	.word	0x000008c0
        /*0348*/ 	.word	0x000000ff
        /*034c*/ 	.word	0x00000130
        /*0350*/ 	.short	0x0100
        /*0352*/ 	.byte	0x04
	.zero		1


	//   ....[38]....
        /*0354*/ 	.word	0x000008d0
        /*0358*/ 	.word	0x000000ff
        /*035c*/ 	.word	0x00000098
        /*0360*/ 	.short	0x0100
        /*0362*/ 	.byte	0x04
	.zero		1


	//   ....[39]....
        /*0364*/ 	.word	0x000008e0
        /*0368*/ 	.word	0x000000ff
        /*036c*/ 	.word	0x00000138
        /*0370*/ 	.short	0x0100
        /*0372*/ 	.byte	0x04
	.zero		1


	//   ....[40]....
        /*0374*/ 	.word	0x00000a20
        /*0378*/ 	.word	0x000000ff
        /*037c*/ 	.word	0x00000140
        /*0380*/ 	.short	0x0100
        /*0382*/ 	.byte	0x04
	.zero		1


	//   ....[41]....
        /*0384*/ 	.word	0x00000a30
        /*0388*/ 	.word	0x000000ff
        /*038c*/ 	.word	0x00000158
        /*0390*/ 	.short	0x0100
        /*0392*/ 	.byte	0x04
	.zero		1


	//   ....[42]....
        /*0394*/ 	.word	0x00000a40
        /*0398*/ 	.word	0x000000ff
        /*039c*/ 	.word	0x00000148
        /*03a0*/ 	.short	0x0100
        /*03a2*/ 	.byte	0x04
	.zero		1


	//   ....[43]....
        /*03a4*/ 	.word	0x00000a50
        /*03a8*/ 	.word	0x000000ff
        /*03ac*/ 	.word	0x00000160
        /*03b0*/ 	.short	0x0100
        /*03b2*/ 	.byte	0x04
	.zero		1


	//   ....[44]....
        /*03b4*/ 	.word	0x00000a60
        /*03b8*/ 	.word	0x000000ff
        /*03bc*/ 	.word	0x00000150
        /*03c0*/ 	.short	0x0100
        /*03c2*/ 	.byte	0x04
	.zero		1


	//   ....[45]....
        /*03c4*/ 	.word	0x00000a70
        /*03c8*/ 	.word	0x000000ff
        /*03cc*/ 	.word	0x00000168
        /*03d0*/ 	.short	0x0100
        /*03d2*/ 	.byte	0x04
	.zero		1


	//   ....[46]....
        /*03d4*/ 	.word	0x00000b60
        /*03d8*/ 	.word	0x000000ff
        /*03dc*/ 	.word	0x00000170
        /*03e0*/ 	.short	0x0100
        /*03e2*/ 	.byte	0x04
	.zero		1


	//   ....[47]....
        /*03e4*/ 	.word	0x00000b70
        /*03e8*/ 	.word	0x000000ff
        /*03ec*/ 	.word	0x00000178
        /*03f0*/ 	.short	0x0100
        /*03f2*/ 	.byte	0x04
	.zero		1


	//   ....[48]....
        /*03f4*/ 	.word	0x00000cb0
        /*03f8*/ 	.word	0x000000ff
        /*03fc*/ 	.word	0x00000180
        /*0400*/ 	.short	0x0100
        /*0402*/ 	.byte	0x06
	.zero		1


	//   ....[49]....
        /*0404*/ 	.word	0x00000cc0
        /*0408*/ 	.word	0x000000ff
        /*040c*/ 	.word	0x00000188
        /*0410*/ 	.short	0x0100
        /*0412*/ 	.byte	0x06
	.zero		1


	//   ....[50]....
        /*0414*/ 	.word	0x00000e00
        /*0418*/ 	.word	0x000000ff
        /*041c*/ 	.word	0x00000190
        /*0420*/ 	.short	0x0100
        /*0422*/ 	.byte	0x04
	.zero		1


	//   ....[51]....
        /*0424*/ 	.word	0x00000e10
        /*0428*/ 	.word	0x000000ff
        /*042c*/ 	.word	0x000001a0
        /*0430*/ 	.short	0x0100
        /*0432*/ 	.byte	0x04
	.zero		1


	//   ....[52]....
        /*0434*/ 	.word	0x00000e20
        /*0438*/ 	.word	0x000000ff
        /*043c*/ 	.word	0x00000198
        /*0440*/ 	.short	0x0100
        /*0442*/ 	.byte	0x04
	.zero		1


	//   ....[53]....
        /*0444*/ 	.word	0x00000e30
        /*0448*/ 	.word	0x000000ff
        /*044c*/ 	.word	0x000001a8
        /*0450*/ 	.short	0x0100
        /*0452*/ 	.byte	0x04
	.zero		1


	//   ....[54]....
        /*0454*/ 	.word	0x00000f30
        /*0458*/ 	.word	0x000000ff
        /*045c*/ 	.word	0x000001b0
        /*0460*/ 	.short	0x0100
        /*0462*/ 	.byte	0x06
	.zero		1


	//   ....[55]....
        /*0464*/ 	.word	0x00001a90
        /*0468*/ 	.word	0x000000ff
        /*046c*/ 	.word	0x000000a0
        /*0470*/ 	.short	0x010a
        /*0472*/ 	.byte	0x04
	.zero		1


	//   ....[56]....
        /*0474*/ 	.word	0x00001de0
        /*0478*/ 	.word	0x000000ff
        /*047c*/ 	.word	0x000000a0
        /*0480*/ 	.short	0x010a
        /*0482*/ 	.byte	0x09
	.zero		1


	//   ....[57]....
        /*0484*/ 	.word	0x00001f90
        /*0488*/ 	.word	0x000000ff
        /*048c*/ 	.word	0x000000a0
        /*0490*/ 	.short	0x010a
        /*0492*/ 	.byte	0x08
	.zero		1


	//   ....[58]....
        /*0494*/ 	.word	0x000021c0
        /*0498*/ 	.word	0x000000ff
        /*049c*/ 	.word	0x00000178
        /*04a0*/ 	.short	0x0101
        /*04a2*/ 	.byte	0x1e
	.zero		1


	//   ....[59]....
        /*04a4*/ 	.word	0x000021f0
        /*04a8*/ 	.word	0x000000ff
        /*04ac*/ 	.word	0x000000a0
        /*04b0*/ 	.short	0x010a
        /*04b2*/ 	.byte	0x04
	.zero		1


	//   ....[60]....
        /*04b4*/ 	.word	0x000024d0
        /*04b8*/ 	.word	0x000000ff
        /*04bc*/ 	.word	0x000000a0
        /*04c0*/ 	.short	0x010a
        /*04c2*/ 	.byte	0x09
	.zero		1


	//   ....[61]....
        /*04c4*/ 	.word	0x00002680
        /*04c8*/ 	.word	0x000000ff
        /*04cc*/ 	.word	0x000000a0
        /*04d0*/ 	.short	0x010a
        /*04d2*/ 	.byte	0x08
	.zero		1


	//   ....[62]....
        /*04d4*/ 	.word	0x000028c0
        /*04d8*/ 	.word	0x000000ff
        /*04dc*/ 	.word	0x00000180
        /*04e0*/ 	.short	0x010a
        /*04e2*/ 	.byte	0x1e
	.zero		1


	//   ....[63]....
        /*04e4*/ 	.word	0x00002980
        /*04e8*/ 	.word	0x000000ff
        /*04ec*/ 	.word	0x00000000
        /*04f0*/ 	.short	0x0101
        /*04f2*/ 	.byte	0x04
	.zero		1


	//   ....[64]....
        /*04f4*/ 	.word	0x00002f80
        /*04f8*/ 	.word	0x000000ff
        /*04fc*/ 	.word	0x00000000
        /*0500*/ 	.short	0x010a
        /*0502*/ 	.byte	0x04
	.zero		1


	//   ....[65]....
        /*0504*/ 	.word	0x00003020
        /*0508*/ 	.word	0x000000ff
        /*050c*/ 	.word	0x00000000
        /*0510*/ 	.short	0x010a
        /*0512*/ 	.byte	0x05
	.zero		1


	//   ....[66]....
        /*0514*/ 	.word	0x000030c0
        /*0518*/ 	.word	0x000000ff
        /*051c*/ 	.word	0x00000000
        /*0520*/ 	.short	0x010a
        /*0522*/ 	.byte	0x05
	.zero		1


	//   ....[67]....
        /*0524*/ 	.word	0x00003160
        /*0528*/ 	.word	0x000000ff
        /*052c*/ 	.word	0x00000000
        /*0530*/ 	.short	0x010a
        /*0532*/ 	.byte	0x05
	.zero		1


	//   ....[68]....
        /*0534*/ 	.word	0x00003200
        /*0538*/ 	.word	0x000000ff
        /*053c*/ 	.word	0x00000000
        /*0540*/ 	.short	0x010a
        /*0542*/ 	.byte	0x05
	.zero		1


	//   ....[69]....
        /*0544*/ 	.word	0x000032a0
        /*0548*/ 	.word	0x000000ff
        /*054c*/ 	.word	0x00000000
        /*0550*/ 	.short	0x010a
        /*0552*/ 	.byte	0x05
	.zero		1


	//   ....[70]....
        /*0554*/ 	.word	0x00003340
        /*0558*/ 	.word	0x000000ff
        /*055c*/ 	.word	0x00000000
        /*0560*/ 	.short	0x010a
        /*0562*/ 	.byte	0x05
	.zero		1


	//   ....[71]....
        /*0564*/ 	.word	0x000033e0
        /*0568*/ 	.word	0x000000ff
        /*056c*/ 	.word	0x00000000
        /*0570*/ 	.short	0x010a
        /*0572*/ 	.byte	0x05
	.zero		1


	//   ....[72]....
        /*0574*/ 	.word	0x00003480
        /*0578*/ 	.word	0x000000ff
        /*057c*/ 	.word	0x00000000
        /*0580*/ 	.short	0x010a
        /*0582*/ 	.byte	0x05
	.zero		1


	//   ....[73]....
        /*0584*/ 	.word	0x00003520
        /*0588*/ 	.word	0x000000ff
        /*058c*/ 	.word	0x00000000
        /*0590*/ 	.short	0x010a
        /*0592*/ 	.byte	0x05
	.zero		1


	//   ....[74]....
        /*0594*/ 	.word	0x000035c0
        /*0598*/ 	.word	0x000000ff
        /*059c*/ 	.word	0x00000000
        /*05a0*/ 	.short	0x010a
        /*05a2*/ 	.byte	0x05
	.zero		1


	//   ....[75]....
        /*05a4*/ 	.word	0x00003660
        /*05a8*/ 	.word	0x000000ff
        /*05ac*/ 	.word	0x00000000
        /*05b0*/ 	.short	0x010a
        /*05b2*/ 	.byte	0x05
	.zero		1


	//   ....[76]....
        /*05b4*/ 	.word	0x00003700
        /*05b8*/ 	.word	0x000000ff
        /*05bc*/ 	.word	0x00000000
        /*05c0*/ 	.short	0x010a
        /*05c2*/ 	.byte	0x05
	.zero		1


	//   ....[77]....
        /*05c4*/ 	.word	0x000037a0
        /*05c8*/ 	.word	0x000000ff
        /*05cc*/ 	.word	0x00000000
        /*05d0*/ 	.short	0x010a
        /*05d2*/ 	.byte	0x05
	.zero		1


	//   ....[78]....
        /*05d4*/ 	.word	0x00003840
        /*05d8*/ 	.word	0x000000ff
        /*05dc*/ 	.word	0x00000000
        /*05e0*/ 	.short	0x010a
        /*05e2*/ 	.byte	0x05
	.zero		1


	//   ....[79]....
        /*05e4*/ 	.word	0x000038e0
        /*05e8*/ 	.word	0x000000ff
        /*05ec*/ 	.word	0x00000000
        /*05f0*/ 	.short	0x010a
        /*05f2*/ 	.byte	0x05
	.zero		1


	//   ....[80]....
        /*05f4*/ 	.word	0x00003980
        /*05f8*/ 	.word	0x000000ff
        /*05fc*/ 	.word	0x00000000
        /*0600*/ 	.short	0x010a
        /*0602*/ 	.byte	0x05
	.zero		1


	//   ....[81]....
        /*0604*/ 	.word	0x00003a20
        /*0608*/ 	.word	0x000000ff
        /*060c*/ 	.word	0x00000000
        /*0610*/ 	.short	0x010a
        /*0612*/ 	.byte	0x05
	.zero		1


	//   ....[82]....
        /*0614*/ 	.word	0x00003ac0
        /*0618*/ 	.word	0x000000ff
        /*061c*/ 	.word	0x00000000
        /*0620*/ 	.short	0x010a
        /*0622*/ 	.byte	0x05
	.zero		1


	//   ....[83]....
        /*0624*/ 	.word	0x00003b70
        /*0628*/ 	.word	0x00000000
        /*062c*/ 	.word	0x00000000
        /*0630*/ 	.short	0x010a
        /*0632*/ 	.byte	0xff
	.zero		1


	//   ....[84]....
        /*0634*/ 	.word	0x00003cc0
        /*0638*/ 	.word	0x000000ff
        /*063c*/ 	.word	0x00000188
        /*0640*/ 	.short	0x010a
        /*0642*/ 	.byte	0x04
	.zero		1


	//   ....[85]....
        /*0644*/ 	.word	0x00003d60
        /*0648*/ 	.word	0x000000ff
        /*064c*/ 	.word	0x00000180
        /*0650*/ 	.short	0x010a
        /*0652*/ 	.byte	0x04
	.zero		1


	//   ....[86]....
        /*0654*/ 	.word	0x00003e00
        /*0658*/ 	.word	0x000000ff
        /*065c*/ 	.word	0x00000000
        /*0660*/ 	.short	0x0101
        /*0662*/ 	.byte	0x05
	.zero		1


	//   ....[87]....
        /*0664*/ 	.word	0x00003e40
        /*0668*/ 	.word	0x000000ff
        /*066c*/ 	.word	0x00000188
        /*0670*/ 	.short	0x0106
        /*0672*/ 	.byte	0x04
	.zero		1


	//   ....[88]....
        /*0674*/ 	.word	0x00003e80
        /*0678*/ 	.word	0x00000000
        /*067c*/ 	.word	0x00000188
        /*0680*/ 	.short	0x010a
        /*0682*/ 	.byte	0xff
	.zero		1


	//   ....[89]....
        /*0684*/ 	.word	0x000040d0
        /*0688*/ 	.word	0x000000ff
        /*068c*/ 	.word	0x00000008
        /*0690*/ 	.short	0x010a
        /*0692*/ 	.byte	0x05
	.zero		1


	//   ....[90]....
        /*0694*/ 	.word	0x000040f0
        /*0698*/ 	.word	0x000000ff
        /*069c*/ 	.word	0x00000008
        /*06a0*/ 	.short	0x010a
        /*06a2*/ 	.byte	0x05
	.zero		1


	//   ....[91]....
        /*06a4*/ 	.word	0x00004280
        /*06a8*/ 	.word	0x000000ff
        /*06ac*/ 	.word	0x00000008
        /*06b0*/ 	.short	0x010a
        /*06b2*/ 	.byte	0x05
	.zero		1


	//   ....[92]....
        /*06b4*/ 	.word	0x000042a0
        /*06b8*/ 	.word	0x000000ff
        /*06bc*/ 	.word	0x00000008
        /*06c0*/ 	.short	0x010a
        /*06c2*/ 	.byte	0x05
	.zero		1


	//   ....[93]....
        /*06c4*/ 	.word	0x00004360
        /*06c8*/ 	.word	0x000000ff
        /*06cc*/ 	.word	0x00000000
        /*06d0*/ 	.short	0x0101
        /*06d2*/ 	.byte	0x04
	.zero		1


	//   ....[94]....
        /*06d4*/ 	.word	0x000046c0
        /*06d8*/ 	.word	0x000000ff
        /*06dc*/ 	.word	0x00000180
        /*06e0*/ 	.short	0x010a
        /*06e2*/ 	.byte	0x11
	.zero		1


	//   ....[95]....
        /*06e4*/ 	.word	0x00004760
        /*06e8*/ 	.word	0x000000ff
        /*06ec*/ 	.word	0x00000000
        /*06f0*/ 	.short	0x0101
        /*06f2*/ 	.byte	0x17
	.zero		1


	//   ....[96]....
        /*06f4*/ 	.word	0x000047a0
        /*06f8*/ 	.word	0x000000ff
        /*06fc*/ 	.word	0x000001a0
        /*0700*/ 	.short	0x010a
        /*0702*/ 	.byte	0x16
	.zero		1


	//   ....[97]....
        /*0704*/ 	.word	0x00004850
        /*0708*/ 	.word	0x000000ff
        /*070c*/ 	.word	0x00000000
        /*0710*/ 	.short	0x010a
        /*0712*/ 	.byte	0x04
	.zero		1


	//   ....[98]....
        /*0714*/ 	.word	0x00004890
        /*0718*/ 	.word	0x000000ff
        /*071c*/ 	.word	0x00000000
        /*0720*/ 	.short	0x010a
        /*0722*/ 	.byte	0x0a
	.zero		1


	//   ....[99]....
        /*0724*/ 	.word	0x000049b0
        /*0728*/ 	.word	0x000000ff
        /*072c*/ 	.word	0x00000000
        /*0730*/ 	.short	0x010a
        /*0732*/ 	.byte	0x04
	.zero		1


	//   ....[100]....
        /*0734*/ 	.word	0x00004c50
        /*0738*/ 	.word	0x000000ff
        /*073c*/ 	.word	0x00000000
        /*0740*/ 	.short	0x010a
        /*0742*/ 	.byte	0x04
	.zero		1


	//   ....[101]....
        /*0744*/ 	.word	0x00004cf0
        /*0748*/ 	.word	0x00000000
        /*074c*/ 	.word	0x00000000
        /*0750*/ 	.short	0x010a
        /*0752*/ 	.byte	0xff
	.zero		1


	//   ....[102]....
        /*0754*/ 	.word	0x00004d30
        /*0758*/ 	.word	0x00000000
        /*075c*/ 	.word	0x00000000
        /*0760*/ 	.short	0x010a
        /*0762*/ 	.byte	0xff
	.zero		1


	//   ....[103]....
        /*0764*/ 	.word	0x00004da0
        /*0768*/ 	.word	0x000000ff
        /*076c*/ 	.word	0x00000000
        /*0770*/ 	.short	0x0101
        /*0772*/ 	.byte	0x04
	.zero		1


	//   ....[104]....
        /*0774*/ 	.word	0x00004de0
        /*0778*/ 	.word	0x000000ff
        /*077c*/ 	.word	0x000001b0
        /*0780*/ 	.short	0x010a
        /*0782*/ 	.byte	0x11
	.zero		1


	//   ....[105]....
        /*0784*/ 	.word	0x00004e50
        /*0788*/ 	.word	0x000000ff
        /*078c*/ 	.word	0x00000000
        /*0790*/ 	.short	0x0101
        /*0792*/ 	.byte	0x04
	.zero		1


	//   ....[106]....
        /*0794*/ 	.word	0x00005340
        /*0798*/ 	.word	0x000000ff
        /*079c*/ 	.word	0x00000180
        /*07a0*/ 	.short	0x010a
        /*07a2*/ 	.byte	0x18
	.zero		1


	//   ....[107]....
        /*07a4*/ 	.word	0x000053e0
        /*07a8*/ 	.word	0x000000ff
        /*07ac*/ 	.word	0x00000000
        /*07b0*/ 	.short	0x0101
        /*07b2*/ 	.byte	0x1f
	.zero		1


	//   ....[108]....
        /*07b4*/ 	.word	0x00005920
        /*07b8*/ 	.word	0x000000ff
        /*07bc*/ 	.word	0x00000178
        /*07c0*/ 	.short	0x010a
        /*07c2*/ 	.byte	0x18
	.zero		1


	//   ....[109]....
        /*07c4*/ 	.word	0x00005b10
        /*07c8*/ 	.word	0x000000ff
        /*07cc*/ 	.word	0x00000158
        /*07d0*/ 	.short	0x010a
        /*07d2*/ 	.byte	0x07
	.zero		1


	//   ....[110]....
        /*07d4*/ 	.word	0x00005e70
        /*07d8*/ 	.word	0x000000ff
        /*07dc*/ 	.word	0x00000140
        /*07e0*/ 	.short	0x010b
        /*07e2*/ 	.byte	0x07
	.zero		1


	//   ....[111]....
        /*07e4*/ 	.word	0x00005e80
        /*07e8*/ 	.word	0x000000ff
        /*07ec*/ 	.word	0x00000000
        /*07f0*/ 	.short	0x0101
        /*07f2*/ 	.byte	0x06
	.zero		1


	//   ....[112]....
        /*07f4*/ 	.word	0x00005e90
        /*07f8*/ 	.word	0x000000ff
        /*07fc*/ 	.word	0x00000158
        /*0800*/ 	.short	0x010a
        /*0802*/ 	.byte	0x04
	.zero		1


	//   ....[113]....
        /*0804*/ 	.word	0x000060c0
        /*0808*/ 	.word	0x000000ff
        /*080c*/ 	.word	0x00000140
        /*0810*/ 	.short	0x010b
        /*0812*/ 	.byte	0x04
	.zero		1


	//   ....[114]....
        /*0814*/ 	.word	0x000060d0
        /*0818*/ 	.word	0x000000ff
        /*081c*/ 	.word	0x00000000
        /*0820*/ 	.short	0x0101
        /*0822*/ 	.byte	0x05
	.zero		1


	//   ....[115]....
        /*0824*/ 	.word	0x00006120
        /*0828*/ 	.word	0x000000ff
        /*082c*/ 	.word	0x00000000
        /*0830*/ 	.short	0x010a
        /*0832*/ 	.byte	0x04
	.zero		1


	//   ....[116]....
        /*0834*/ 	.word	0x000061b0
        /*0838*/ 	.word	0x000000ff
        /*083c*/ 	.word	0x00000000
        /*0840*/ 	.short	0x010a
        /*0842*/ 	.byte	0x05
	.zero		1


	//   ....[117]....
        /*0844*/ 	.word	0x00006250
        /*0848*/ 	.word	0x00000000
        /*084c*/ 	.word	0x00000000
        /*0850*/ 	.short	0x010a
        /*0852*/ 	.byte	0xff
	.zero		1


	//   ....[118]....
        /*0854*/ 	.word	0x000065b0
        /*0858*/ 	.word	0x000000ff
        /*085c*/ 	.word	0x00000180
        /*0860*/ 	.short	0x010a
        /*0862*/ 	.byte	0x32
	.zero		1


	//   ....[119]....
        /*0864*/ 	.word	0x00006680
        /*0868*/ 	.word	0x000000ff
        /*086c*/ 	.word	0x00000000
        /*0870*/ 	.short	0x0101
        /*0872*/ 	.byte	0x04
	.zero		1


	//   ....[120]....
        /*0874*/ 	.word	0x00007330
        /*0878*/ 	.word	0x00000000
        /*087c*/ 	.word	0x00000140
        /*0880*/ 	.short	0x010a
        /*0882*/ 	.byte	0xff
	.zero		1


	//   ....[121]....
        /*0884*/ 	.word	0x00007430
        /*0888*/ 	.word	0x0000006c
        /*088c*/ 	.word	0x00000190
        /*0890*/ 	.short	0x010a
        /*0892*/ 	.byte	0xff
	.zero		1


	//   ....[122]....
        /*0894*/ 	.word	0x00007650
        /*0898*/ 	.word	0x00000000
        /*089c*/ 	.word	0x00000140
        /*08a0*/ 	.short	0x010a
        /*08a2*/ 	.byte	0xff
	.zero		1


	//   ....[123]....
        /*08a4*/ 	.word	0x00007780
        /*08a8*/ 	.word	0x0000006c
        /*08ac*/ 	.word	0x00000190
        /*08b0*/ 	.short	0x010a
        /*08b2*/ 	.byte	0xff
	.zero		1


	//   ....[124]....
        /*08b4*/ 	.word	0x000082d0
        /*08b8*/ 	.word	0x00000000
        /*08bc*/ 	.word	0x00000000
        /*08c0*/ 	.short	0x0101
        /*08c2*/ 	.byte	0xff
	.zero		1


	//   ....[125]....
        /*08c4*/ 	.word	0x000082e0
        /*08c8*/ 	.word	0x00000003
        /*08cc*/ 	.word	0x00000140
        /*08d0*/ 	.short	0x010a
        /*08d2*/ 	.byte	0xff
	.zero		1


	//   ....[126]....
        /*08d4*/ 	.word	0x000083b0
        /*08d8*/ 	.word	0x00000003
        /*08dc*/ 	.word	0x00000140
        /*08e0*/ 	.short	0x010a
        /*08e2*/ 	.byte	0xff
	.zero		1


	//   ....[127]....
        /*08e4*/ 	.word	0x00008680
        /*08e8*/ 	.word	0x0000006c
        /*08ec*/ 	.word	0x00000000
        /*08f0*/ 	.short	0x0101
        /*08f2*/ 	.byte	0xff
	.zero		1


	//   ....[128]....
        /*08f4*/ 	.word	0x00009070
        /*08f8*/ 	.word	0x00000002
        /*08fc*/ 	.word	0x00000000
        /*0900*/ 	.short	0x0101
        /*0902*/ 	.byte	0xff
	.zero		1


	//   ....[129]....
        /*0904*/ 	.word	0x00009300
        /*0908*/ 	.word	0x000000ff
        /*090c*/ 	.word	0x00000000
        /*0910*/ 	.short	0x0101
        /*0912*/ 	.byte	0x04
	.zero		1


	//   ....[130]....
        /*0914*/ 	.word	0x00009330
        /*0918*/ 	.word	0x00000000
        /*091c*/ 	.word	0x000000a0
        /*0920*/ 	.short	0x010a
        /*0922*/ 	.byte	0xff
	.zero		1


	//   ....[131]....
        /*0924*/ 	.word	0x00009390
        /*0928*/ 	.word	0x00000000
        /*092c*/ 	.word	0x000000a0
        /*0930*/ 	.short	0x010a
        /*0932*/ 	.byte	0xff
	.zero		1


	//   ....[132]....
        /*0934*/ 	.word	0x000093f0
        /*0938*/ 	.word	0x00000000
        /*093c*/ 	.word	0x00000180
        /*0940*/ 	.short	0x010a
        /*0942*/ 	.byte	0xff
	.zero		1


	//   ....[133]....
        /*0944*/ 	.word	0x00009450
        /*0948*/ 	.word	0x00000000
        /*094c*/ 	.word	0x00000000
        /*0950*/ 	.short	0x010a
        /*0952*/ 	.byte	0xff
	.zero		1


	//   ....[134]....
        /*0954*/ 	.word	0x000094b0
        /*0958*/ 	.word	0x00000000
        /*095c*/ 	.word	0x00000000
        /*0960*/ 	.short	0x010a
        /*0962*/ 	.byte	0xff
	.zero		1


	//   ....[135]....
        /*0964*/ 	.word	0x00009510
        /*0968*/ 	.word	0x00000000
        /*096c*/ 	.word	0x00000000
        /*0970*/ 	.short	0x010a
        /*0972*/ 	.byte	0xff
	.zero		1


	//   ....[136]....
        /*0974*/ 	.word	0x00009570
        /*0978*/ 	.word	0x00000000
        /*097c*/ 	.word	0x00000000
        /*0980*/ 	.short	0x010a
        /*0982*/ 	.byte	0xff
	.zero		1


	//   ....[137]....
        /*0984*/ 	.word	0x000095d0
        /*0988*/ 	.word	0x00000000
        /*098c*/ 	.word	0x00000000
        /*0990*/ 	.short	0x010a
        /*0992*/ 	.byte	0xff
	.zero		1


	//   ....[138]....
        /*0994*/ 	.word	0x00009630
        /*0998*/ 	.word	0x00000000
        /*099c*/ 	.word	0x00000000
        /*09a0*/ 	.short	0x010a
        /*09a2*/ 	.byte	0xff
	.zero		1


	//   ....[139]....
        /*09a4*/ 	.word	0x00009690
        /*09a8*/ 	.word	0x00000000
        /*09ac*/ 	.word	0x00000000
        /*09b0*/ 	.short	0x010a
        /*09b2*/ 	.byte	0xff
	.zero		1


	//   ....[140]....
        /*09b4*/ 	.word	0x000096f0
        /*09b8*/ 	.word	0x00000000
        /*09bc*/ 	.word	0x00000000
        /*09c0*/ 	.short	0x010a
        /*09c2*/ 	.byte	0xff
	.zero		1


	//   ....[141]....
        /*09c4*/ 	.word	0x00009750
        /*09c8*/ 	.word	0x00000000
        /*09cc*/ 	.word	0x00000000
        /*09d0*/ 	.short	0x010a
        /*09d2*/ 	.byte	0xff
	.zero		1


	//   ....[142]....
        /*09d4*/ 	.word	0x000097b0
        /*09d8*/ 	.word	0x00000000
        /*09dc*/ 	.word	0x00000000
        /*09e0*/ 	.short	0x010a
        /*09e2*/ 	.byte	0xff
	.zero		1


	//   ....[143]....
        /*09e4*/ 	.word	0x00009810
        /*09e8*/ 	.word	0x00000000
        /*09ec*/ 	.word	0x00000000
        /*09f0*/ 	.short	0x010a
        /*09f2*/ 	.byte	0xff
	.zero		1


	//   ....[144]....
        /*09f4*/ 	.word	0x00009870
        /*09f8*/ 	.word	0x00000000
        /*09fc*/ 	.word	0x00000000
        /*0a00*/ 	.short	0x010a
        /*0a02*/ 	.byte	0xff
	.zero		1


	//   ....[145]....
        /*0a04*/ 	.word	0x000098d0
        /*0a08*/ 	.word	0x00000000
        /*0a0c*/ 	.word	0x00000000
        /*0a10*/ 	.short	0x010a
        /*0a12*/ 	.byte	0xff
	.zero		1


	//   ....[146]....
        /*0a14*/ 	.word	0x00009930
        /*0a18*/ 	.word	0x00000000
        /*0a1c*/ 	.word	0x00000000
        /*0a20*/ 	.short	0x010a
        /*0a22*/ 	.byte	0xff
	.zero		1


	//   ....[147]....
        /*0a24*/ 	.word	0x00009990
        /*0a28*/ 	.word	0x00000000
        /*0a2c*/ 	.word	0x00000000
        /*0a30*/ 	.short	0x010a
        /*0a32*/ 	.byte	0xff
	.zero		1


	//   ....[148]....
        /*0a34*/ 	.word	0x000099f0
        /*0a38*/ 	.word	0x00000000
        /*0a3c*/ 	.word	0x00000000
        /*0a40*/ 	.short	0x010a
        /*0a42*/ 	.byte	0xff
	.zero		1


	//   ....[149]....
        /*0a44*/ 	.word	0x00009a50
        /*0a48*/ 	.word	0x00000000
        /*0a4c*/ 	.word	0x00000000
        /*0a50*/ 	.short	0x010a
        /*0a52*/ 	.byte	0xff
	.zero		1


	//   ....[150]....
        /*0a54*/ 	.word	0x00009ab0
        /*0a58*/ 	.word	0x00000000
        /*0a5c*/ 	.word	0x00000000
        /*0a60*/ 	.short	0x010a
        /*0a62*/ 	.byte	0xff
	.zero		1


	//   ....[151]....
        /*0a64*/ 	.word	0x00009b10
        /*0a68*/ 	.word	0x00000000
        /*0a6c*/ 	.word	0x00000000
        /*0a70*/ 	.short	0x010a
        /*0a72*/ 	.byte	0xff
	.zero		1


	//   ....[152]....
        /*0a74*/ 	.word	0x00009b70
        /*0a78*/ 	.word	0x00000004
        /*0a7c*/ 	.word	0x00000188
        /*0a80*/ 	.short	0x010a
        /*0a82*/ 	.byte	0xff
	.zero		1


	//   ....[153]....
        /*0a84*/ 	.word	0x00009bd0
        /*0a88*/ 	.word	0x00000004
        /*0a8c*/ 	.word	0x00000180
        /*0a90*/ 	.short	0x010a
        /*0a92*/ 	.byte	0xff
	.zero		1


	//   ....[154]....
        /*0a94*/ 	.word	0x00009c30
        /*0a98*/ 	.word	0x00000005
        /*0a9c*/ 	.word	0x00000008
        /*0aa0*/ 	.short	0x010a
        /*0aa2*/ 	.byte	0xff
	.zero		1


	//   ....[155]....
        /*0aa4*/ 	.word	0x00009d20
        /*0aa8*/ 	.word	0x00000003
        /*0aac*/ 	.word	0x00000008
        /*0ab0*/ 	.short	0x010a
        /*0ab2*/ 	.byte	0xff
	.zero		1


	//   ....[156]....
        /*0ab4*/ 	.word	0x00009d80
        /*0ab8*/ 	.word	0x00000004
        /*0abc*/ 	.word	0x00000180
        /*0ac0*/ 	.short	0x010a
        /*0ac2*/ 	.byte	0xff
	.zero		1


	//   ....[157]....
        /*0ac4*/ 	.word	0x00009de0
        /*0ac8*/ 	.word	0x00000004
        /*0acc*/ 	.word	0x000001a0
        /*0ad0*/ 	.short	0x010a
        /*0ad2*/ 	.byte	0xff
	.zero		1


	//   ....[158]....
        /*0ad4*/ 	.word	0x00009e40
        /*0ad8*/ 	.word	0x00000004
        /*0adc*/ 	.word	0x00000000
        /*0ae0*/ 	.short	0x010a
        /*0ae2*/ 	.byte	0xff
	.zero		1


	//   ....[159]....
        /*0ae4*/ 	.word	0x00009ea0
        /*0ae8*/ 	.word	0x00000000
        /*0aec*/ 	.word	0x00000000
        /*0af0*/ 	.short	0x010a
        /*0af2*/ 	.byte	0xff
	.zero		1


	//   ....[160]....
        /*0af4*/ 	.word	0x00009f00
        /*0af8*/ 	.word	0x00000000
        /*0afc*/ 	.word	0x000001b0
        /*0b00*/ 	.short	0x010a
        /*0b02*/ 	.byte	0xff
	.zero		1


	//   ....[161]....
        /*0b04*/ 	.word	0x00009f60
        /*0b08*/ 	.word	0x00000000
        /*0b0c*/ 	.word	0x00000180
        /*0b10*/ 	.short	0x010a
        /*0b12*/ 	.byte	0xff
	.zero		1


	//   ....[162]....
        /*0b14*/ 	.word	0x00009fc0
        /*0b18*/ 	.word	0x00000000
        /*0b1c*/ 	.word	0x00000178
        /*0b20*/ 	.short	0x010a
        /*0b22*/ 	.byte	0xff
	.zero		1


	//   ....[163]....
        /*0b24*/ 	.word	0x0000a020
        /*0b28*/ 	.word	0x00000002
        /*0b2c*/ 	.word	0x00000158
        /*0b30*/ 	.short	0x010a
        /*0b32*/ 	.byte	0xff
	.zero		1


	//   ....[164]....
        /*0b34*/ 	.word	0x0000a080
        /*0b38*/ 	.word	0x00000000
        /*0b3c*/ 	.word	0x00000158
        /*0b40*/ 	.short	0x010a
        /*0b42*/ 	.byte	0xff
	.zero		1


	//   ....[165]....
        /*0b44*/ 	.word	0x0000a0e0
        /*0b48*/ 	.word	0x00000000
        /*0b4c*/ 	.word	0x00000000
        /*0b50*/ 	.short	0x010a
        /*0b52*/ 	.byte	0xff
	.zero		1


	//   ....[166]....
        /*0b54*/ 	.word	0x0000a140
        /*0b58*/ 	.word	0x00000000
        /*0b5c*/ 	.word	0x00000000
        /*0b60*/ 	.short	0x010a
        /*0b62*/ 	.byte	0xff
	.zero		1


	//   ....[167]....
        /*0b64*/ 	.word	0x0000a1a0
        /*0b68*/ 	.word	0x00000000
        /*0b6c*/ 	.word	0x00000180
        /*0b70*/ 	.short	0x010a
        /*0b72*/ 	.byte	0xff
	.zero		1


	//   ....[168]....
        /*0b74*/ 	.word	0x0000a1f0
        /*0b78*/ 	.word	0x00000000
        /*0b7c*/ 	.word	0x00000140
        /*0b80*/ 	.short	0x010a
        /*0b82*/ 	.byte	0xff
	.zero		1


	//   ....[169]....
        /*0b84*/ 	.word	0x0000a240
        /*0b88*/ 	.word	0x0000006c
        /*0b8c*/ 	.word	0x00000190
        /*0b90*/ 	.short	0x010a
        /*0b92*/ 	.byte	0xff
	.zero		1


	//   ....[170]....
        /*0b94*/ 	.word	0x0000a290
        /*0b98*/ 	.word	0x00000003
        /*0b9c*/ 	.word	0x00000140
        /*0ba0*/ 	.short	0x010a
        /*0ba2*/ 	.byte	0xff
	.zero		1


	//----- nvinfo : EIATTR_NUM_MBARRIERS
	.align		4
.L_47:
        /*0ba4*/ 	.byte	0x03, 0x38
        /*0ba6*/ 	.short	0x0037


	//----- nvinfo : EIATTR_EXIT_INSTR_OFFSETS
	.align		4
        /*0ba8*/ 	.byte	0x04, 0x1c
        /*0baa*/ 	.short	(.L_49 - .L_48)


	//   ....[0]....
.L_48:
        /*0bac*/ 	.word	0x00003ba0


	//   ....[1]....
        /*0bb0*/ 	.word	0x00003e50


	//   ....[2]....
        /*0bb4*/ 	.word	0x00003eb0


	//   ....[3]....
        /*0bb8*/ 	.word	0x00005070


	//   ....[4]....
        /*0bbc*/ 	.word	0x00006280


	//   ....[5]....
        /*0bc0*/ 	.word	0x000062c0


	//   ....[6]....
        /*0bc4*/ 	.word	0x000091e0


	//   ....[7]....
        /*0bc8*/ 	.word	0x00009260


	//   ....[8]....
        /*0bcc*/ 	.word	0x00009290


	//   ....[9]....
        /*0bd0*/ 	.word	0x00009310


	//----- nvinfo : EIATTR_MAX_THREADS
	.align		4
.L_49:
        /*0bd4*/ 	.byte	0x04, 0x05
        /*0bd6*/ 	.short	(.L_51 - .L_50)
.L_50:
        /*0bd8*/ 	.word	0x00000100
        /*0bdc*/ 	.word	0x00000001
        /*0be0*/ 	.word	0x00000001


	//----- nvinfo : EIATTR_CRS_STACK_SIZE
	.align		4
.L_51:
        /*0be4*/ 	.byte	0x04, 0x1e
        /*0be6*/ 	.short	(.L_53 - .L_52)
.L_52:
        /*0be8*/ 	.word	0x00000000


	//----- nvinfo : EIATTR_CBANK_PARAM_SIZE
	.align		4
.L_53:
        /*0bec*/ 	.byte	0x03, 0x19
        /*0bee*/ 	.short	0x0900


	//----- nvinfo : EIATTR_PARAM_CBANK
	.align		4
        /*0bf0*/ 	.byte	0x04, 0x0a
        /*0bf2*/ 	.short	(.L_55 - .L_54)
	.align		4
.L_54:
        /*0bf4*/ 	.word	index@(.nv.constant0._ZN7cutlass13device_kernelINS_4conv6kernel13ConvUniversalINS1_16ConvProblemShapeILNS1_8OperatorE0ELi3EEENS1_10collective14CollectiveConvINS1_47MainloopSm100TmaUmmaWarpSpecializedImplicitGemmILS5_0ELi20ELi3ELi1ELi2EN4cute5tupleIJNSA_1CILi2EEENSC_ILi1EEESE_EEEEENSB_IJNSC_ILi256EEENSC_ILi64EEENSB_IJNSC_ILi32EEEEEEEEENS_6half_tESM_NSA_8TiledMMAINSA_8MMA_AtomIJNSA_26SM100_MMA_F16BF16_2x1SM_SSISM_SM_fLi256ELi64ELNSA_4UMMA5MajorE0ELSR_0ELNSQ_7ScaleInE0ELSS_0EEEEEENSA_6LayoutINSB_IJSE_SE_SE_EEENSB_IJNSC_ILi0EEESX_SX_EEEEENSB_IJNSA_10UnderscoreES10_S10_EEEEENS7_6detail27Sm100ImplicitGemmTileTraitsINSA_25SM100_TMA_2SM_LOAD_IM2COLENSA_14ComposedLayoutINSA_7SwizzleILi2ELi4ELi3EEENSA_18smem_ptr_flag_bitsILi16EEENSV_INSB_IJNSC_ILi8EEESJ_EEENSB_IJSJ_SE_EEEEEEEvEENS14_INSA_18SM100_TMA_2SM_LOADES1F_vEEEENS_8epilogue10collective18CollectiveEpilogueINS1K_23Sm100TmaWarpSpecializedILi3ELi2ELi32ELb1ELb0EEEJNSB_IJNSC_ILi128EEESI_SK_EEENSB_IJNSV_IS1P_SE_EENSV_ISJ_SE_EEEEESM_NSB_IJNSB_IJllllEEESE_SX_EEESM_S1V_NS1K_6fusion15FusionCallbacksIS1O_NS1W_17LinearCombinationISM_fSM_fLNS_15FloatRoundStyleE2EEES1Q_S1T_JEEENSA_5SM1004TMEM4LOAD26SM100_TMEM_LOAD_32dp32b32xENSA_20SM90_TMA_LOAD_IM2COLES1F_NSA_39AutoVectorizingCopyWithAssumedAlignmentILi128EEENSA_21SM90_TMA_STORE_IM2COLES1F_S28_S28_EEEvvEEEEvNT_6ParamsE)
        /*0bf8*/ 	.short	0x0380
        /*0bfa*/ 	.short	0x0900


	//----- nvinfo : EIATTR_SW_WAR
	.align		4
.L_55:
        /*0bfc*/ 	.byte	0x04, 0x36
        /*0bfe*/ 	.short	(.L_57 - .L_56)
.L_56:
        /*0c00*/ 	.word	0x00000008
.L_57:


//--------------------- .nv.callgraph             --------------------------
	.section	.nv.callgraph,"",@"SHT_CUDA_CALLGRAPH"
	.align	4
	.sectionentsize	8
	.align		4
        /*0000*/ 	.word	0x00000000
	.align		4
        /*0004*/ 	.word	0xffffffff
	.align		4
        /*0008*/ 	.word	index@(_ZN7cutlass13device_kernelINS_4conv6kernel13ConvUniversalINS1_16ConvProblemShapeILNS1_8OperatorE0ELi3EEENS1_10collective14CollectiveConvINS1_47MainloopSm100TmaUmmaWarpSpecializedImplicitGemmILS5_0ELi20ELi3ELi1ELi2EN4cute5tupleIJNSA_1CILi2EEENSC_ILi1EEESE_EEEEENSB_IJNSC_ILi256EEENSC_ILi64EEENSB_IJNSC_ILi32EEEEEEEEENS_6half_tESM_NSA_8TiledMMAINSA_8MMA_AtomIJNSA_26SM100_MMA_F16BF16_2x1SM_SSISM_SM_fLi256ELi64ELNSA_4UMMA5MajorE0ELSR_0ELNSQ_7ScaleInE0ELSS_0EEEEEENSA_6LayoutINSB_IJSE_SE_SE_EEENSB_IJNSC_ILi0EEESX_SX_EEEEENSB_IJNSA_10UnderscoreES10_S10_EEEEENS7_6detail27Sm100ImplicitGemmTileTraitsINSA_25SM100_TMA_2SM_LOAD_IM2COLENSA_14ComposedLayoutINSA_7SwizzleILi2ELi4ELi3EEENSA_18smem_ptr_flag_bitsILi16EEENSV_INSB_IJNSC_ILi8EEESJ_EEENSB_IJSJ_SE_EEEEEEEvEENS14_INSA_18SM100_TMA_2SM_LOADES1F_vEEEENS_8epilogue10collective18CollectiveEpilogueINS1K_23Sm100TmaWarpSpecializedILi3ELi2ELi32ELb1ELb0EEEJNSB_IJNSC_ILi128EEESI_SK_EEENSB_IJNSV_IS1P_SE_EENSV_ISJ_SE_EEEEESM_NSB_IJNSB_IJllllEEESE_SX_EEESM_S1V_NS1K_6fusion15FusionCallbacksIS1O_NS1W_17LinearCombinationISM_fSM_fLNS_15FloatRoundStyleE2EEES1Q_S1T_JEEENSA_5SM1004TMEM4LOAD26SM100_TMEM_LOAD_32dp32b32xENSA_20SM90_TMA_LOAD_IM2COLES1F_NSA_39AutoVectorizingCopyWithAssumedAlignmentILi128EEENSA_21SM90_TMA_STORE_IM2COLES1F_S28_S28_EEEvvEEEEvNT_6ParamsE)
	.align		4
        /*000c*/ 	.word	index@(__assertfail)
	.align		4
        /*0010*/ 	.word	0x00000000
	.align		4
        /*0014*/ 	.word	0xfffffffe
	.align		4
        /*0018*/ 	.word	0x00000000
	.align		4
        /*001c*/ 	.word	0xfffffffd
	.align		4
        /*0020*/ 	.word	0x00000000
	.align		4
        /*0024*/ 	.word	0xfffffffc


//--------------------- .nv.constant4             --------------------------
	.section	.nv.constant4,"a",@progbits
	.align	8
	.align		8
.nv.constant4:
        /*0000*/ 	.dword	__assertfail
	.align		8
        /*0008*/ 	.dword	__unnamed_1
	.align		8
        /*0010*/ 	.dword	__unnamed_2
	.align		8
        /*0018*/ 	.dword	_ZN39_INTERNAL_a6ab0d05_4_k_cu_423b7929_31974cuda3std3__45__cpo5beginE
	.align		8
        /*0020*/ 	.dword	_ZN39_INTERNAL_a6ab0d05_4_k_cu_423b7929_31974cuda3std3__45__cpo3endE
	.align		8
        /*0028*/ 	.dword	_ZN39_INTERNAL_a6ab0d05_4_k_cu_423b7929_31974cuda3std3__45__cpo6cbeginE
	.align		8
        /*0030*/ 	.dword	_ZN39_INTERNAL_a6ab0d05_4_k_cu_423b7929_31974cuda3std3__45__cpo4cendE
	.align		8
        /*0038*/ 	.dword	_ZN39_INTERNAL_a6ab0d05_4_k_cu_423b7929_31974cuda3std3__441_GLOBAL__N__a6ab0d05_4_k_cu_423b7929_31976ignoreE
	.align		8
        /*0040*/ 	.dword	_ZN39_INTERNAL_a6ab0d05_4_k_cu_423b7929_31974cuda3std3__419piecewise_constructE
	.align		8
        /*0048*/ 	.dword	_ZN39_INTERNAL_a6ab0d05_4_k_cu_423b7929_31974cuda3std3__48in_placeE
	.align		8
        /*0050*/ 	.dword	_ZN39_INTERNAL_a6ab0d05_4_k_cu_423b7929_31974cuda3std6ranges3__45__cpo4swapE
	.align		8
        /*0058*/ 	.dword	_ZN39_INTERNAL_a6ab0d05_4_k_cu_423b7929_31974cuda3std6ranges3__45__cpo9iter_moveE
	.align		8
        /*0060*/ 	.dword	_ZN39_INTERNAL_a6ab0d05_4_k_cu_423b7929_31974cute7productE
	.align		8
        /*0068*/ 	.dword	_ZN39_INTERNAL_a6ab0d05_4_k_cu_423b7929_31974cute1_E
	.align		8
        /*0070*/ 	.dword	$str$27
	.align		8
        /*0078*/ 	.dword	$str$28
	.align		8
        /*0080*/ 	.dword	$str$29
	.align		8
        /*0088*/ 	.dword	$str$30


//--------------------- .text._ZN7cutlass13device_kernelINS_4conv6kernel13ConvUniversalINS1_16ConvProblemShapeILNS1_8OperatorE0ELi3EEENS1_10collective14CollectiveConvINS1_47MainloopSm100TmaUmmaWarpSpecializedImplicitGemmILS5_0ELi20ELi3ELi1ELi2EN4cute5tupleIJNSA_1CILi2EEENSC_ILi1EEESE_EEEEENSB_IJNSC_ILi256EEENSC_ILi64EEENSB_IJNSC_ILi32EEEEEEEEENS_6half_tESM_NSA_8TiledMMAINSA_8MMA_AtomIJNSA_26SM100_MMA_F16BF16_2x1SM_SSISM_SM_fLi256ELi64ELNSA_4UMMA5MajorE0ELSR_0ELNSQ_7ScaleInE0ELSS_0EEEEEENSA_6LayoutINSB_IJSE_SE_SE_EEENSB_IJNSC_ILi0EEESX_SX_EEEEENSB_IJNSA_10UnderscoreES10_S10_EEEEENS7_6detail27Sm100ImplicitGemmTileTraitsINSA_25SM100_TMA_2SM_LOAD_IM2COLENSA_14ComposedLayoutINSA_7SwizzleILi2ELi4ELi3EEENSA_18smem_ptr_flag_bitsILi16EEENSV_INSB_IJNSC_ILi8EEESJ_EEENSB_IJSJ_SE_EEEEEEEvEENS14_INSA_18SM100_TMA_2SM_LOADES1F_vEEEENS_8epilogue10collective18CollectiveEpilogueINS1K_23Sm100TmaWarpSpecializedILi3ELi2ELi32ELb1ELb0EEEJNSB_IJNSC_ILi128EEESI_SK_EEENSB_IJNSV_IS1P_SE_EENSV_ISJ_SE_EEEEESM_NSB_IJNSB_IJllllEEESE_SX_EEESM_S1V_NS1K_6fusion15FusionCallbacksIS1O_NS1W_17LinearCombinationISM_fSM_fLNS_15FloatRoundStyleE2EEES1Q_S1T_JEEENSA_5SM1004TMEM4LOAD26SM100_TMEM_LOAD_32dp32b32xENSA_20SM90_TMA_LOAD_IM2COLES1F_NSA_39AutoVectorizingCopyWithAssumedAlignmentILi128EEENSA_21SM90_TMA_STORE_IM2COLES1F_S28_S28_EEEvvEEEEvNT_6ParamsE --------------------------
	.section	.text._ZN7cutlass13device_kernelINS_4conv6kernel13ConvUniversalINS1_16ConvProblemShapeILNS1_8OperatorE0ELi3EEENS1_10collective14CollectiveConvINS1_47MainloopSm100TmaUmmaWarpSpecializedImplicitGemmILS5_0ELi20ELi3ELi1ELi2EN4cute5tupleIJNSA_1CILi2EEENSC_ILi1EEESE_EEEEENSB_IJNSC_ILi256EEENSC_ILi64EEENSB_IJNSC_ILi32EEEEEEEEENS_6half_tESM_NSA_8TiledMMAINSA_8MMA_AtomIJNSA_26SM100_MMA_F16BF16_2x1SM_SSISM_SM_fLi256ELi64ELNSA_4UMMA5MajorE0ELSR_0ELNSQ_7ScaleInE0ELSS_0EEEEEENSA_6LayoutINSB_IJSE_SE_SE_EEENSB_IJNSC_ILi0EEESX_SX_EEEEENSB_IJNSA_10UnderscoreES10_S10_EEEEENS7_6detail27Sm100ImplicitGemmTileTraitsINSA_25SM100_TMA_2SM_LOAD_IM2COLENSA_14ComposedLayoutINSA_7SwizzleILi2ELi4ELi3EEENSA_18smem_ptr_flag_bitsILi16EEENSV_INSB_IJNSC_ILi8EEESJ_EEENSB_IJSJ_SE_EEEEEEEvEENS14_INSA_18SM100_TMA_2SM_LOADES1F_vEEEENS_8epilogue10collective18CollectiveEpilogueINS1K_23Sm100TmaWarpSpecializedILi3ELi2ELi32ELb1ELb0EEEJNSB_IJNSC_ILi128EEESI_SK_EEENSB_IJNSV_IS1P_SE_EENSV_ISJ_SE_EEEEESM_NSB_IJNSB_IJllllEEESE_SX_EEESM_S1V_NS1K_6fusion15FusionCallbacksIS1O_NS1W_17LinearCombinationISM_fSM_fLNS_15FloatRoundStyleE2EEES1Q_S1T_JEEENSA_5SM1004TMEM4LOAD26SM100_TMEM_LOAD_32dp32b32xENSA_20SM90_TMA_LOAD_IM2COLES1F_NSA_39AutoVectorizingCopyWithAssumedAlignmentILi128EEENSA_21SM90_TMA_STORE_IM2COLES1F_S28_S28_EEEvvEEEEvNT_6ParamsE,"ax",@progbits
	.align	128
.text._ZN7cutlass13device_kernelINS_4conv6kernel13ConvUniversalINS1_16ConvProblemShapeILNS1_8OperatorE0ELi3EEENS1_10collective14CollectiveConvINS1_47MainloopSm100TmaUmmaWarpSpecializedImplicitGemmILS5_0ELi20ELi3ELi1ELi2EN4cute5tupleIJNSA_1CILi2EEENSC_ILi1EEESE_EEEEENSB_IJNSC_ILi256EEENSC_ILi64EEENSB_IJNSC_ILi32EEEEEEEEENS_6half_tESM_NSA_8TiledMMAINSA_8MMA_AtomIJNSA_26SM100_MMA_F16BF16_2x1SM_SSISM_SM_fLi256ELi64ELNSA_4UMMA5MajorE0ELSR_0ELNSQ_7ScaleInE0ELSS_0EEEEEENSA_6LayoutINSB_IJSE_SE_SE_EEENSB_IJNSC_ILi0EEESX_SX_EEEEENSB_IJNSA_10UnderscoreES10_S10_EEEEENS7_6detail27Sm100ImplicitGemmTileTraitsINSA_25SM100_TMA_2SM_LOAD_IM2COLENSA_14ComposedLayoutINSA_7SwizzleILi2ELi4ELi3EEENSA_18smem_ptr_flag_bitsILi16EEENSV_INSB_IJNSC_ILi8EEESJ_EEENSB_IJSJ_SE_EEEEEEEvEENS14_INSA_18SM100_TMA_2SM_LOADES1F_vEEEENS_8epilogue10collective18CollectiveEpilogueINS1K_23Sm100TmaWarpSpecializedILi3ELi2ELi32ELb1ELb0EEEJNSB_IJNSC_ILi128EEESI_SK_EEENSB_IJNSV_IS1P_SE_EENSV_ISJ_SE_EEEEESM_NSB_IJNSB_IJllllEEESE_SX_EEESM_S1V_NS1K_6fusion15FusionCallbacksIS1O_NS1W_17LinearCombinationISM_fSM_fLNS_15FloatRoundStyleE2EEES1Q_S1T_JEEENSA_5SM1004TMEM4LOAD26SM100_TMEM_LOAD_32dp32b32xENSA_20SM90_TMA_LOAD_IM2COLES1F_NSA_39AutoVectorizingCopyWithAssumedAlignmentILi128EEENSA_21SM90_TMA_STORE_IM2COLES1F_S28_S28_EEEvvEEEEvNT_6ParamsE:
        .type           _ZN7cutlass13device_kernelINS_4conv6kernel13ConvUniversalINS1_16ConvProblemShapeILNS1_8OperatorE0ELi3EEENS1_10collective14CollectiveConvINS1_47MainloopSm100TmaUmmaWarpSpecializedImplicitGemmILS5_0ELi20ELi3ELi1ELi2EN4cute5tupleIJNSA_1CILi2EEENSC_ILi1EEESE_EEEEENSB_IJNSC_ILi256EEENSC_ILi64EEENSB_IJNSC_ILi32EEEEEEEEENS_6half_tESM_NSA_8TiledMMAINSA_8MMA_AtomIJNSA_26SM100_MMA_F16BF16_2x1SM_SSISM_SM_fLi256ELi64ELNSA_4UMMA5MajorE0ELSR_0ELNSQ_7ScaleInE0ELSS_0EEEEEENSA_6LayoutINSB_IJSE_SE_SE_EEENSB_IJNSC_ILi0EEESX_SX_EEEEENSB_IJNSA_10UnderscoreES10_S10_EEEEENS7_6detail27Sm100ImplicitGemmTileTraitsINSA_25SM100_TMA_2SM_LOAD_IM2COLENSA_14ComposedLayoutINSA_7SwizzleILi2ELi4ELi3EEENSA_18smem_ptr_flag_bitsILi16EEENSV_INSB_IJNSC_ILi8EEESJ_EEENSB_IJSJ_SE_EEEEEEEvEENS14_INSA_18SM100_TMA_2SM_LOADES1F_vEEEENS_8epilogue10collective18CollectiveEpilogueINS1K_23Sm100TmaWarpSpecializedILi3ELi2ELi32ELb1ELb0EEEJNSB_IJNSC_ILi128EEESI_SK_EEENSB_IJNSV_IS1P_SE_EENSV_ISJ_SE_EEEEESM_NSB_IJNSB_IJllllEEESE_SX_EEESM_S1V_NS1K_6fusion15FusionCallbacksIS1O_NS1W_17LinearCombinationISM_fSM_fLNS_15FloatRoundStyleE2EEES1Q_S1T_JEEENSA_5SM1004TMEM4LOAD26SM100_TMEM_LOAD_32dp32b32xENSA_20SM90_TMA_LOAD_IM2COLES1F_NSA_39AutoVectorizingCopyWithAssumedAlignmentILi128EEENSA_21SM90_TMA_STORE_IM2COLES1F_S28_S28_EEEvvEEEEvNT_6ParamsE,@function
        .size           _ZN7cutlass13device_kernelINS_4conv6kernel13ConvUniversalINS1_16ConvProblemShapeILNS1_8OperatorE0ELi3EEENS1_10collective14CollectiveConvINS1_47MainloopSm100TmaUmmaWarpSpecializedImplicitGemmILS5_0ELi20ELi3ELi1ELi2EN4cute5tupleIJNSA_1CILi2EEENSC_ILi1EEESE_EEEEENSB_IJNSC_ILi256EEENSC_ILi64EEENSB_IJNSC_ILi32EEEEEEEEENS_6half_tESM_NSA_8TiledMMAINSA_8MMA_AtomIJNSA_26SM100_MMA_F16BF16_2x1SM_SSISM_SM_fLi256ELi64ELNSA_4UMMA5MajorE0ELSR_0ELNSQ_7ScaleInE0ELSS_0EEEEEENSA_6LayoutINSB_IJSE_SE_SE_EEENSB_IJNSC_ILi0EEESX_SX_EEEEENSB_IJNSA_10UnderscoreES10_S10_EEEEENS7_6detail27Sm100ImplicitGemmTileTraitsINSA_25SM100_TMA_2SM_LOAD_IM2COLENSA_14ComposedLayoutINSA_7SwizzleILi2ELi4ELi3EEENSA_18smem_ptr_flag_bitsILi16EEENSV_INSB_IJNSC_ILi8EEESJ_EEENSB_IJSJ_SE_EEEEEEEvEENS14_INSA_18SM100_TMA_2SM_LOADES1F_vEEEENS_8epilogue10collective18CollectiveEpilogueINS1K_23Sm100TmaWarpSpecializedILi3ELi2ELi32ELb1ELb0EEEJNSB_IJNSC_ILi128EEESI_SK_EEENSB_IJNSV_IS1P_SE_EENSV_ISJ_SE_EEEEESM_NSB_IJNSB_IJllllEEESE_SX_EEESM_S1V_NS1K_6fusion15FusionCallbacksIS1O_NS1W_17LinearCombinationISM_fSM_fLNS_15FloatRoundStyleE2EEES1Q_S1T_JEEENSA_5SM1004TMEM4LOAD26SM100_TMEM_LOAD_32dp32b32xENSA_20SM90_TMA_LOAD_IM2COLES1F_NSA_39AutoVectorizingCopyWithAssumedAlignmentILi128EEENSA_21SM90_TMA_STORE_IM2COLES1F_S28_S28_EEEvvEEEEvNT_6ParamsE,(.L_x_214 - _ZN7cutlass13device_kernelINS_4conv6kernel13ConvUniversalINS1_16ConvProblemShapeILNS1_8OperatorE0ELi3EEENS1_10collective14CollectiveConvINS1_47MainloopSm100TmaUmmaWarpSpecializedImplicitGemmILS5_0ELi20ELi3ELi1ELi2EN4cute5tupleIJNSA_1CILi2EEENSC_ILi1EEESE_EEEEENSB_IJNSC_ILi256EEENSC_ILi64EEENSB_IJNSC_ILi32EEEEEEEEENS_6half_tESM_NSA_8TiledMMAINSA_8MMA_AtomIJNSA_26SM100_MMA_F16BF16_2x1SM_SSISM_SM_fLi256ELi64ELNSA_4UMMA5MajorE0ELSR_0ELNSQ_7ScaleInE0ELSS_0EEEEEENSA_6LayoutINSB_IJSE_SE_SE_EEENSB_IJNSC_ILi0EEESX_SX_EEEEENSB_IJNSA_10UnderscoreES10_S10_EEEEENS7_6detail27Sm100ImplicitGemmTileTraitsINSA_25SM100_TMA_2SM_LOAD_IM2COLENSA_14ComposedLayoutINSA_7SwizzleILi2ELi4ELi3EEENSA_18smem_ptr_flag_bitsILi16EEENSV_INSB_IJNSC_ILi8EEESJ_EEENSB_IJSJ_SE_EEEEEEEvEENS14_INSA_18SM100_TMA_2SM_LOADES1F_vEEEENS_8epilogue10collective18CollectiveEpilogueINS1K_23Sm100TmaWarpSpecializedILi3ELi2ELi32ELb1ELb0EEEJNSB_IJNSC_ILi128EEESI_SK_EEENSB_IJNSV_IS1P_SE_EENSV_ISJ_SE_EEEEESM_NSB_IJNSB_IJllllEEESE_SX_EEESM_S1V_NS1K_6fusion15FusionCallbacksIS1O_NS1W_17LinearCombinationISM_fSM_fLNS_15FloatRoundStyleE2EEES1Q_S1T_JEEENSA_5SM1004TMEM4LOAD26SM100_TMEM_LOAD_32dp32b32xENSA_20SM90_TMA_LOAD_IM2COLES1F_NSA_39AutoVectorizingCopyWithAssumedAlignmentILi128EEENSA_21SM90_TMA_STORE_IM2COLES1F_S28_S28_EEEvvEEEEvNT_6ParamsE)
        .other          _ZN7cutlass13device_kernelINS_4conv6kernel13ConvUniversalINS1_16ConvProblemShapeILNS1_8OperatorE0ELi3EEENS1_10collective14CollectiveConvINS1_47MainloopSm100TmaUmmaWarpSpecializedImplicitGemmILS5_0ELi20ELi3ELi1ELi2EN4cute5tupleIJNSA_1CILi2EEENSC_ILi1EEESE_EEEEENSB_IJNSC_ILi256EEENSC_ILi64EEENSB_IJNSC_ILi32EEEEEEEEENS_6half_tESM_NSA_8TiledMMAINSA_8MMA_AtomIJNSA_26SM100_MMA_F16BF16_2x1SM_SSISM_SM_fLi256ELi64ELNSA_4UMMA5MajorE0ELSR_0ELNSQ_7ScaleInE0ELSS_0EEEEEENSA_6LayoutINSB_IJSE_SE_SE_EEENSB_IJNSC_ILi0EEESX_SX_EEEEENSB_IJNSA_10UnderscoreES10_S10_EEEEENS7_6detail27Sm100ImplicitGemmTileTraitsINSA_25SM100_TMA_2SM_LOAD_IM2COLENSA_14ComposedLayoutINSA_7SwizzleILi2ELi4ELi3EEENSA_18smem_ptr_flag_bitsILi16EEENSV_INSB_IJNSC_ILi8EEESJ_EEENSB_IJSJ_SE_EEEEEEEvEENS14_INSA_18SM100_TMA_2SM_LOADES1F_vEEEENS_8epilogue10collective18CollectiveEpilogueINS1K_23Sm100TmaWarpSpecializedILi3ELi2ELi32ELb1ELb0EEEJNSB_IJNSC_ILi128EEESI_SK_EEENSB_IJNSV_IS1P_SE_EENSV_ISJ_SE_EEEEESM_NSB_IJNSB_IJllllEEESE_SX_EEESM_S1V_NS1K_6fusion15FusionCallbacksIS1O_NS1W_17LinearCombinationISM_fSM_fLNS_15FloatRoundStyleE2EEES1Q_S1T_JEEENSA_5SM1004TMEM4LOAD26SM100_TMEM_LOAD_32dp32b32xENSA_20SM90_TMA_LOAD_IM2COLES1F_NSA_39AutoVectorizingCopyWithAssumedAlignmentILi128EEENSA_21SM90_TMA_STORE_IM2COLES1F_S28_S28_EEEvvEEEEvNT_6ParamsE,@"STO_CUDA_ENTRY STV_DEFAULT"
_ZN7cutlass13device_kernelINS_4conv6kernel13ConvUniversalINS1_16ConvProblemShapeILNS1_8OperatorE0ELi3EEENS1_10collective14CollectiveConvINS1_47MainloopSm100TmaUmmaWarpSpecializedImplicitGemmILS5_0ELi20ELi3ELi1ELi2EN4cute5tupleIJNSA_1CILi2EEENSC_ILi1EEESE_EEEEENSB_IJNSC_ILi256EEENSC_ILi64EEENSB_IJNSC_ILi32EEEEEEEEENS_6half_tESM_NSA_8TiledMMAINSA_8MMA_AtomIJNSA_26SM100_MMA_F16BF16_2x1SM_SSISM_SM_fLi256ELi64ELNSA_4UMMA5MajorE0ELSR_0ELNSQ_7ScaleInE0ELSS_0EEEEEENSA_6LayoutINSB_IJSE_SE_SE_EEENSB_IJNSC_ILi0EEESX_SX_EEEEENSB_IJNSA_10UnderscoreES10_S10_EEEEENS7_6detail27Sm100ImplicitGemmTileTraitsINSA_25SM100_TMA_2SM_LOAD_IM2COLENSA_14ComposedLayoutINSA_7SwizzleILi2ELi4ELi3EEENSA_18smem_ptr_flag_bitsILi16EEENSV_INSB_IJNSC_ILi8EEESJ_EEENSB_IJSJ_SE_EEEEEEEvEENS14_INSA_18SM100_TMA_2SM_LOADES1F_vEEEENS_8epilogue10collective18CollectiveEpilogueINS1K_23Sm100TmaWarpSpecializedILi3ELi2ELi32ELb1ELb0EEEJNSB_IJNSC_ILi128EEESI_SK_EEENSB_IJNSV_IS1P_SE_EENSV_ISJ_SE_EEEEESM_NSB_IJNSB_IJllllEEESE_SX_EEESM_S1V_NS1K_6fusion15FusionCallbacksIS1O_NS1W_17LinearCombinationISM_fSM_fLNS_15FloatRoundStyleE2EEES1Q_S1T_JEEENSA_5SM1004TMEM4LOAD26SM100_TMEM_LOAD_32dp32b32xENSA_20SM90_TMA_LOAD_IM2COLES1F_NSA_39AutoVectorizingCopyWithAssumedAlignmentILi128EEENSA_21SM90_TMA_STORE_IM2COLES1F_S28_S28_EEEvvEEEEvNT_6ParamsE:
[----:B------:R-:W1:Y:S01]  /*0000*/  LDC R1, c[0x0][0x37c] ;  /* 0x0000df00ff017b82 */ /* 0x000e620000000800 */
[----:B------:R-:W2:Y:S01]  /*0010*/  S2R R95, SR_TID.X ;  /* 0x00000000005f7919 */ /* 0x000ea20000002100 */
[----:B------:R-:W3:Y:S06]  /*0020*/  LDCU.64 UR8, c[0x0][0x990] ;  /* 0x00013200ff0877ac */ /* 0x000eec0008000a00 */
[----:B------:R-:W4:Y:S01]  /*0030*/  S2UR UR4, SR_CgaCtaId ;  /* 0x00000000000479c3 */ /* 0x000f220000008800 */
[----:B-1----:R-:W-:Y:S01]  /*0040*/  VIADD R1, R1, 0xfffffff8 ;  /* 0xfffffff801017836 */ /* 0x002fe20000000000 */
[----:B------:R-:W-:-:S02]  /*0050*/  PRMT R87, RZ, 0x7610, R87 ;  /* 0x00007610ff577816 */ /* 0x000fc40000000057 */
[----:B------:R-:W-:Y:S02]  /*0060*/  ELECT P1, URZ, PT ;  /* 0x0000000000ff782f */ /* 0x000fe40003820000 */
[----:B------:R-:W-:Y:S01]  /*0070*/  R2UR UR49, R1 ;  /* 0x00000000013172ca */ /* 0x000fe200000e0000 */
[----:B---3--:R-:W-:-:S04]  /*0080*/  UISETP.NE.U32.AND UP0, UPT, UR8, URZ, UPT ;  /* 0x000000ff0800728c */ /* 0x008fc8000bf05070 */
[----:B------:R-:W-:Y:S02]  /*0090*/  UISETP.NE.AND.EX UP0, UPT, UR9, URZ, UPT, UP0 ;  /* 0x000000ff0900728c */ /* 0x000fe4000bf05300 */
[----:B----4-:R-:W-:Y:S02]  /*00a0*/  ULOP3.LUT UR31, UR4, 0x1, URZ, 0xc0, !UPT ;  /* 0x00000001041f7892 */ /* 0x010fe4000f8ec0ff */
[----:B------:R-:W-:Y:S01]  /*00b0*/  ULOP3.LUT UR30, UR4, 0x1, URZ, 0x3c, !UPT ;  /* 0x00000001041e7892 */ /* 0x000fe2000f8e3cff */
[----:B--2---:R-:W-:-:S05]  /*00c0*/  SHF.R.U32.HI R88, RZ, 0x5, R95 ;  /* 0x00000005ff587819 */ /* 0x004fca000001165f */
[----:B------:R-:W1:Y:S02]  /*00d0*/  SHFL.IDX PT, R0, R88, RZ, 0x1f ;  /* 0x00001fff58007589 */ /* 0x000e6400000e0000 */
[----:B-1----:R-:W-:Y:S01]  /*00e0*/  R2UR UR18, R0 ;  /* 0x00000000001272ca */ /* 0x002fe200000e0000 */
[----:B------:R-:W-:-:S14]  /*00f0*/  BRA.U UP0, `(.L_x_0) ;  /* 0x0000000100307547 */ /* 0x000fdc000b800000 */
[----:B------:R-:W1:Y:S02]  /*0100*/  LDCU.64 UR4, c[0x0][0x988] ;  /* 0x00013100ff0477ac */ /* 0x000e640008000a00 */
[----:B-1----:R-:W-:-:S04]  /*0110*/  UISETP.NE.U32.AND UP0, UPT, UR4, URZ, UPT ;  /* 0x000000ff0400728c */ /* 0x002fc8000bf05070 */
[----:B------:R-:W-:-:S09]  /*0120*/  UISETP.NE.AND.EX UP0, UPT, UR5, URZ, UPT, UP0 ;  /* 0x000000ff0500728c */ /* 0x000fd2000bf05300 */
[----:B------:R-:W-:Y:S05]  /*0130*/  BRA.U !UP0, `(.L_x_1) ;  /* 0x0000000108147547 */ /* 0x000fea000b800000 */
[----:B------:R-:W1:Y:S01]  /*0140*/  LDC.64 R2, c[0x0][0x988] ;  /* 0x00026200ff027b82 */ /* 0x000e620000000a00 */
[----:B------:R-:W1:Y:S02]  /*0150*/  LDCU.64 UR4, c[0x0][0x358] ;  /* 0x00006b00ff0477ac */ /* 0x000e640008000a00 */
[----:B-1----:R1:W5:Y:S01]  /*0160*/  LDG.E R41, desc[UR4][R2.64] ;  /* 0x0000000402297981 */ /* 0x002362000c1e1900 */
[----:B------:R-:W-:Y:S01]  /*0170*/  HFMA2 R87, -RZ, RZ, 0, 5.9604644775390625e-08 ;  /* 0x00000001ff577431 */ /* 0x000fe200000001ff */
[----:B------:R-:W-:Y:S05]  /*0180*/  BRA `(.L_x_0) ;  /* 0x00000000000c7947 */ /* 0x000fea0003800000 */
.L_x_1:
[----:B------:R-:W1:Y:S01]  /*0190*/  LDCU UR4, c[0x0][0x980] ;  /* 0x00013000ff0477ac */ /* 0x000e620008000800 */
[----:B------:R-:W-:Y:S01]  /*01a0*/  HFMA2 R87, -RZ, RZ, 0, 5.9604644775390625e-08 ;  /* 0x00000001ff577431 */ /* 0x000fe200000001ff */
[----:B-1----:R-:W-:-:S07]  /*01b0*/  MOV R41, UR4 ;  /* 0x0000000400297c02 */ /* 0x002fce0008000f00 */
.L_x_0:
[----:B------:R-:W2:Y:S02]  /*01c0*/  LDCU.64 UR4, c[0x0][0x9b0] ;  /* 0x00013600ff0477ac */ /* 0x000ea40008000a00 */
[----:B--2---:R-:W-:-:S04]  /*01d0*/  UISETP.NE.U32.AND UP0, UPT, UR4, URZ, UPT ;  /* 0x000000ff0400728c */ /* 0x004fc8000bf05070 */
[----:B------:R-:W-:-:S09]  /*01e0*/  UISETP.NE.AND.EX UP0, UPT, UR5, URZ, UPT, UP0 ;  /* 0x000000ff0500728c */ /* 0x000fd2000bf05300 */
[----:B------:R-:W-:Y:S05]  /*01f0*/  BRA.U UP0, `(.L_x_2) ;  /* 0x0000000100287547 */ /* 0x000fea000b800000 */
[----:B------:R-:W2:Y:S02]  /*0200*/  LDCU.64 UR4, c[0x0][0x9a8] ;  /* 0x00013500ff0477ac */ /* 0x000ea40008000a00 */
[----:B--2---:R-:W-:-:S04]  /*0210*/  UISETP.NE.U32.AND UP0, UPT, UR4, URZ, UPT ;  /* 0x000000ff0400728c */ /* 0x004fc8000bf05070 */
[----:B------:R-:W-:-:S09]  /*0220*/  UISETP.NE.AND.EX UP0, UPT, UR5, URZ, UPT, UP0 ;  /* 0x000000ff0500728c */ /* 0x000fd2000bf05300 */
[----:B------:R-:W-:Y:S05]  /*0230*/  BRA.U !UP0, `(.L_x_3) ;  /* 0x0000000108107547 */ /* 0x000fea000b800000 */
[----:B------:R-:W2:Y:S01]  /*0240*/  LDC.64 R38, c[0x0][0x9a8] ;  /* 0x00026a00ff267b82 */ /* 0x000ea20000000a00 */
[----:B------:R-:W2:Y:S02]  /*0250*/  LDCU.64 UR4, c[0x0][0x358] ;  /* 0x00006b00ff0477ac */ /* 0x000ea40008000a00 */
[----:B--2---:R2:W5:Y:S01]  /*0260*/  LDG.E R38, desc[UR4][R38.64] ;  /* 0x0000000426267981 */ /* 0x004562000c1e1900 */
[----:B------:R-:W-:Y:S05]  /*0270*/  BRA `(.L_x_2) ;  /* 0x0000000000087947 */ /* 0x000fea0003800000 */
.L_x_3:
[----:B------:R-:W2:Y:S02]  /*0280*/  LDCU UR4, c[0x0][0x9a0] ;  /* 0x00013400ff0477ac */ /* 0x000ea40008000800 */
[----:B--2---:R-:W-:Y:S02]  /*0290*/  MOV R38, UR4 ;  /* 0x0000000400267c02 */ /* 0x004fe40008000f00 */
.L_x_2:
[----:B------:R-:W-:Y:S01]  /*02a0*/  IMAD.U32 R0, RZ, RZ, UR18 ;  /* 0x00000012ff007e24 */ /* 0x000fe2000f8e00ff */
[----:B------:R-:W-:Y:S04]  /*02b0*/  BSSY.RECONVERGENT B0, `(.L_x_4) ;  /* 0x000000c000007945 */ /* 0x000fe80003800200 */
[C---:B------:R-:W-:Y:S02]  /*02c0*/  ISETP.NE.OR P2, PT, R0.reuse, 0x1, !P1 ;  /* 0x000000010000780c */ /* 0x040fe40004f45670 */
[----:B------:R-:W-:-:S11]  /*02d0*/  ISETP.NE.OR P0, PT, R0, 0x3, !P1 ;  /* 0x000000030000780c */ /* 0x000fd60004f05670 */
[----:B------:R-:W-:Y:S05]  /*02e0*/  @P2 BRA `(.L_x_5) ;  /* 0x0000000000202947 */ /* 0x000fea0003800000 */
[----:B------:R-:W3:Y:S02]  /*02f0*/  LDCU.64 UR4, c[0x0][0x348] ;  /* 0x00006900ff0477ac */ /* 0x000ee40008000a00 */
[----:B---3--:R-:W-:Y:S02]  /*0300*/  UIADD3 UR6, UP1, UPT, UR4, 0x80, URZ ;  /* 0x0000008004067890 */ /* 0x008fe4000ff3e0ff */
[----:B------:R-:W-:Y:S02]  /*0310*/  UIADD3 UR4, UP0, UPT, UR4, 0x200, URZ ;  /* 0x0000020004047890 */ /* 0x000fe4000ff1e0ff */
[----:B------:R-:W-:Y:S02]  /*0320*/  UIADD3.X UR7, UPT, UPT, URZ, UR5, URZ, UP1, !UPT ;  /* 0x00000005ff077290 */ /* 0x000fe40008ffe4ff */
[----:B------:R-:W-:-:S07]  /*0330*/  UIADD3.X UR5, UPT, UPT, URZ, UR5, URZ, UP0, !UPT ;  /* 0x00000005ff057290 */ /* 0x000fce00087fe4ff */
[----:B------:R3:W-:Y:S02]  /*0340*/  UTMACCTL.PF [UR6] ;  /* 0x00000000060079b9 */ /* 0x0007e40008040000 */
[----:B------:R3:W-:Y:S02]  /*0350*/  UTMACCTL.PF [UR4] ;  /* 0x00000000040079b9 */ /* 0x0007e40008040000 */
[----:B---3--:R-:W-:Y:S01]  /*0360*/  NOP ;  /* 0x0000000000007918 */ /* 0x008fe20000000000 */
.L_x_5:
[----:B------:R-:W-:Y:S05]  /*0370*/  BSYNC.RECONVERGENT B0 ;  /* 0x0000000000007941 */ /* 0x000fea0003800200 */
.L_x_4:
[----:B------:R-:W-:Y:S04]  /*0380*/  BSSY.RECONVERGENT B0, `(.L_x_6) ;  /* 0x000000a000007945 */ /* 0x000fe80003800200 */
        /* <DEDUP_REMOVED lines=9> */
.L_x_7:
[----:B------:R-:W-:Y:S05]  /*0420*/  BSYNC.RECONVERGENT B0 ;  /* 0x0000000000007941 */ /* 0x000fea0003800200 */
.L_x_6:
[----:B------:R-:W3:Y:S01]  /*0430*/  LDCU.64 UR4, c[0x0][0x988] ;  /* 0x00013100ff0477ac */ /* 0x000ee20008000a00 */
[----:B------:R-:W-:Y:S02]  /*0440*/  UISETP.EQ.U32.AND UP2, UPT, UR8, URZ, UPT ;  /* 0x000000ff0800728c */ /* 0x000fe4000bf42070 */
[----:B------:R-:W-:Y:S02]  /*0450*/  UPLOP3.LUT UP3, UPT, UPT, UPT, UPT, 0x80, 0x8 ;  /* 0x000000000008789c */ /* 0x000fe40003f6f070 */
[----:B---3--:R-:W-:-:S04]  /*0460*/  UISETP.NE.U32.AND UP0, UPT, UR4, URZ, UPT ;  /* 0x000000ff0400728c */ /* 0x008fc8000bf05070 */
[----:B------:R-:W-:-:S04]  /*0470*/  UISETP.NE.AND.EX UP1, UPT, UR5, URZ, UPT, UP0 ;  /* 0x000000ff0500728c */ /* 0x000fc8000bf25300 */
[----:B------:R-:W-:-:S04]  /*0480*/  UISETP.EQ.OR.EX UP4, UPT, UR9, URZ, !UP1, UP2 ;  /* 0x000000ff0900728c */ /* 0x000fc8000cf82720 */
[----:B------:R-:W-:-:S06]  /*0490*/  UP2UR UR4, UPR, URZ, 0x10 ;  /* 0x00000010ff047883 */ /* 0x000fcc0008000000 */
[----:B------:R-:W-:Y:S01]  /*04a0*/  MOV R94, UR4 ;  /* 0x00000004005e7c02 */ /* 0x000fe20008000f00 */
[----:B------:R-:W-:Y:S06]  /*04b0*/  BRA.U !UP4, `(.L_x_8) ;  /* 0x000000010c207547 */ /* 0x000fec000b800000 */
[----:B------:R-:W-:Y:S01]  /*04c0*/  UISETP.NE.U32.AND UP2, UPT, UR8, URZ, UPT ;  /* 0x000000ff0800728c */ /* 0x000fe2000bf45070 */
[----:B-----5:R-:W-:Y:S01]  /*04d0*/  FSETP.NEU.AND P0, PT, R41, RZ, PT ;  /* 0x000000ff2900720b */ /* 0x020fe20003f0d000 */
[----:B------:R-:W-:Y:S02]  /*04e0*/  USEL UR4, URZ, 0xffffffff, UP1 ;  /* 0xffffffffff047887 */ /* 0x000fe40008800000 */
[----:B------:R-:W-:-:S10]  /*04f0*/  UISETP.NE.AND.EX UP2, UPT, UR9, URZ, UPT, UP2 ;  /* 0x000000ff0900728c */ /* 0x000fd4000bf45320 */
[----:B------:R-:W-:Y:S01]  /*0500*/  VOTEU.ANY UP0, P0 ;  /* 0x0000000000ff7886 */ /* 0x000fe20000000100 */
[----:B------:R-:W-:-:S04]  /*0510*/  @!UP2 USEL UR4, URZ, 0xffffffff, UP0 ;  /* 0xffffffffff04a887 */ /* 0x000fc80008000000 */
[----:B------:R-:W-:-:S04]  /*0520*/  ULOP3.LUT UR4, UR4, 0x1, URZ, 0xc0, !UPT ;  /* 0x0000000104047892 */ /* 0x000fc8000f8ec0ff */
[----:B------:R-:W-:-:S11]  /*0530*/  UISETP.NE.U32.AND UP3, UPT, UR4, 0x1, UPT ;  /* 0x000000010400788c */ /* 0x000fd6000bf65070 */
.L_x_8:
[----:B------:R-:W3:Y:S01]  /*0540*/  SHFL.IDX PT, R0, R88, RZ, 0x1f ;  /* 0x00001fff58007589 */ /* 0x000ee200000e0000 */
[----:B------:R-:W-:Y:S02]  /*0550*/  UISETP.NE.AND UP5, UPT, UR18, 0x2, UPT ;  /* 0x000000021200788c */ /* 0x000fe4000bfa5270 */
[----:B------:R-:W-:Y:S02]  /*0560*/  UISETP.NE.AND UP0, UPT, UR18, 0x2, UPT ;  /* 0x000000021200788c */ /* 0x000fe4000bf05270 */
[----:B------:R-:W-:Y:S02]  /*0570*/  UISETP.NE.OR UP2, UPT, UR31, URZ, UP5 ;  /* 0x000000ff1f00728c */ /* 0x000fe4000af45670 */
[----:B------:R-:W-:-:S04]  /*0580*/  USEL UR38, URZ, 0x1, UP0 ;  /* 0x00000001ff267887 */ /* 0x000fc80008000000 */
[----:B------:R-:W-:Y:S02]  /*0590*/  PLOP3.LUT P3, PT, P1, PT, UP2, 0xae, 0xea ;  /* 0x0000000000ea781c */ /* 0x000fe40000f6f52e */
[----:B---3--:R-:W-:-:S13]  /*05a0*/  ISETP.NE.AND P0, PT, R0, RZ, PT ;  /* 0x000000ff0000720c */ /* 0x008fda0003f05270 */
[----:B------:R-:W-:Y:S05]  /*05b0*/  @P0 BRA `(.L_x_9) ;  /* 0x0000000000d40947 */ /* 0x000fea0003800000 */
[----:B------:R-:W-:Y:S01]  /*05c0*/  ELECT P0, URZ, PT ;  /* 0x0000000000ff782f */ /* 0x000fe20003800000 */
[----:B------:R-:W-:-:S12]  /*05d0*/  BSSY.RECONVERGENT B0, `(.L_x_9) ;  /* 0x0000033000007945 */ /* 0x000fd80003800200 */
[----:B------:R-:W-:Y:S05]  /*05e0*/  @!P0 BRA `(.L_x_10) ;  /* 0x0000000000c48947 */ /* 0x000fea0003800000 */
[----:B------:R-:W3:Y:S01]  /*05f0*/  S2UR UR5, SR_CgaCtaId ;  /* 0x00000000000579c3 */ /* 0x000ee20000008800 */
[----:B------:R-:W-:Y:S01]  /*0600*/  UMOV UR4, 0x400 ;  /* 0x0000040000047882 */ /* 0x000fe20000000000 */
[----:B------:R-:W-:Y:S02]  /*0610*/  UMOV UR6, 0x1 ;  /* 0x0000000100067882 */ /* 0x000fe40000000000 */
[----:B------:R-:W-:-:S04]  /*0620*/  UIADD3 UR6, UPT, UPT, -UR6, 0x100000, URZ ;  /* 0x0010000006067890 */ /* 0x000fc8000fffe1ff */
[----:B------:R-:W-:Y:S02]  /*0630*/  USHF.L.U32 UR7, UR6, 0xb, URZ ;  /* 0x0000000b06077899 */ /* 0x000fe400080006ff */
[----:B------:R-:W-:Y:S02]  /*0640*/  USHF.L.U32 UR6, UR6, 0x1, URZ ;  /* 0x0000000106067899 */ /* 0x000fe400080006ff */
[----:B---3--:R-:W-:Y:S01]  /*0650*/  ULEA UR4, UR5, UR4, 0x18 ;  /* 0x0000000405047291 */ /* 0x008fe2000f8ec0ff */
[----:B------:R-:W3:Y:S11]  /*0660*/  FENCE.VIEW.ASYNC.S ;  /* 0x00000000000073c6 */ /* 0x000ef60000000000 */
[----:B---3--:R3:W4:Y:S01]  /*0670*/  SYNCS.EXCH.64 URZ, [UR4], UR6 ;  /* 0x0000000604ff75b2 */ /* 0x0087220008000100 */
[----:B------:R3:W1:Y:S01]  /*0680*/  SYNCS.EXCH.64 URZ, [UR4+0xa0], UR6 ;  /* 0x0000a00604ff75b2 */ /* 0x0006620008000100 */
        /* <DEDUP_REMOVED lines=37> */
[----:B------:R3:W1:Y:S02]  /*08e0*/  SYNCS.EXCH.64 URZ, [UR4+0x138], UR6 ;  /* 0x0001380604ff75b2 */ /* 0x0006640008000100 */
[----:B---34-:R-:W-:Y:S01]  /*08f0*/  NOP ;  /* 0x0000000000007918 */ /* 0x018fe20000000000 */
.L_x_10:
[----:B------:R-:W-:Y:S05]  /*0900*/  BSYNC.RECONVERGENT B0 ;  /* 0x0000000000007941 */ /* 0x000fea0003800200 */
.L_x_9:
[----:B------:R-:W3:Y:S01]  /*0910*/  SHFL.IDX PT, R0, R88, RZ, 0x1f ;  /* 0x00001fff58007589 */ /* 0x000ee200000e0000 */
[----:B------:R-:W-:Y:S01]  /*0920*/  NOP ;  /* 0x0000000000007918 */ /* 0x000fe20000000000 */
[----:B---3--:R-:W-:-:S13]  /*0930*/  ISETP.NE.AND P0, PT, R0, 0x1, PT ;  /* 0x000000010000780c */ /* 0x008fda0003f05270 */
[----:B------:R-:W-:Y:S05]  /*0940*/  @P0 BRA `(.L_x_11) ;  /* 0x0000000000500947 */ /* 0x000fea0003800000 */
[----:B------:R-:W3:Y:S01]  /*0950*/  S2UR UR5, SR_CgaCtaId ;  /* 0x00000000000579c3 */ /* 0x000ee20000008800 */
[----:B------:R-:W-:Y:S01]  /*0960*/  UMOV UR4, 0x400 ;  /* 0x0000040000047882 */ /* 0x000fe20000000000 */
[----:B------:R-:W-:Y:S01]  /*0970*/  UMOV UR8, 0x20 ;  /* 0x0000002000087882 */ /* 0x000fe20000000000 */
[----:B------:R-:W-:Y:S01]  /*0980*/  UMOV UR6, 0x80 ;  /* 0x0000008000067882 */ /* 0x000fe20000000000 */
[----:B------:R-:W-:-:S04]  /*0990*/  UIADD3 UR8, UPT, UPT, -UR8, 0x100000, URZ ;  /* 0x0010000008087890 */ /* 0x000fc8000fffe1ff */
[----:B------:R-:W-:Y:S02]  /*09a0*/  USHF.L.U32 UR9, UR8, 0xb, URZ ;  /* 0x0000000b08097899 */ /* 0x000fe400080006ff */
[----:B------:R-:W-:Y:S02]  /*09b0*/  USHF.L.U32 UR8, UR8, 0x1, URZ ;  /* 0x0000000108087899 */ /* 0x000fe400080006ff */
[----:B------:R-:W-:-:S04]  /*09c0*/  UIADD3 UR6, UPT, UPT, -UR6, 0x100000, URZ ;  /* 0x0010000006067890 */ /* 0x000fc8000fffe1ff */
[----:B------:R-:W-:Y:S02]  /*09d0*/  USHF.L.U32 UR7, UR6, 0xb, URZ ;  /* 0x0000000b06077899 */ /* 0x000fe400080006ff */
[----:B------:R-:W-:Y:S01]  /*09e0*/  USHF.L.U32 UR6, UR6, 0x1, URZ ;  /* 0x0000000106067899 */ /* 0x000fe200080006ff */
[----:B------:R-:W-:Y:S01]  /*09f0*/  ELECT P0, URZ, PT ;  /* 0x0000000000ff782f */ /* 0x000fe20003800000 */
[----:B---3--:R-:W-:Y:S01]  /*0a00*/  ULEA UR4, UR5, UR4, 0x18 ;  /* 0x0000000405047291 */ /* 0x008fe2000f8ec0ff */
[----:B------:R-:W3:Y:S11]  /*0a10*/  FENCE.VIEW.ASYNC.S ;  /* 0x00000000000073c6 */ /* 0x000ef60000000000 */
[----:B---3--:R3:W4:Y:S01]  /*0a20*/  SYNCS.EXCH.64 URZ, [UR4+0x140], UR8 ;  /* 0x0001400804ff75b2 */ /* 0x0087220008000100 */
[----:B------:R3:W1:Y:S01]  /*0a30*/  SYNCS.EXCH.64 URZ, [UR4+0x158], UR6 ;  /* 0x0001580604ff75b2 */ /* 0x0006620008000100 */
[----:B------:R3:W1:Y:S01]  /*0a40*/  SYNCS.EXCH.64 URZ, [UR4+0x148], UR8 ;  /* 0x0001480804ff75b2 */ /* 0x0006620008000100 */
[----:B------:R3:W1:Y:S01]  /*0a50*/  SYNCS.EXCH.64 URZ, [UR4+0x160], UR6 ;  /* 0x0001600604ff75b2 */ /* 0x0006620008000100 */
[----:B------:R3:W1:Y:S01]  /*0a60*/  SYNCS.EXCH.64 URZ, [UR4+0x150], UR8 ;  /* 0x0001500804ff75b2 */ /* 0x0006620008000100 */
[----:B------:R3:W1:Y:S01]  /*0a70*/  SYNCS.EXCH.64 URZ, [UR4+0x168], UR6 ;  /* 0x0001680604ff75b2 */ /* 0x0006620008000100 */
[----:B------:R-:W-:Y:S01]  /*0a80*/  NOP ;  /* 0x0000000000007918 */ /* 0x000fe20000000000 */
.L_x_11:
[----:B------:R-:W2:Y:S01]  /*0a90*/  SHFL.IDX PT, R0, R88, RZ, 0x1f ;  /* 0x00001fff58007589 */ /* 0x000ea200000e0000 */
[----:B------:R-:W-:Y:S01]  /*0aa0*/  NOP ;  /* 0x0000000000007918 */ /* 0x000fe20000000000 */
[----:B--2---:R-:W-:-:S13]  /*0ab0*/  ISETP.NE.AND P0, PT, R0, 0x3, PT ;  /* 0x000000030000780c */ /* 0x004fda0003f05270 */
[----:B------:R-:W-:Y:S05]  /*0ac0*/  @P0 BRA `(.L_x_12) ;  /* 0x0000000000300947 */ /* 0x000fea0003800000 */
[----:B------:R-:W2:Y:S01]  /*0ad0*/  S2UR UR5, SR_CgaCtaId ;  /* 0x00000000000579c3 */ /* 0x000ea20000008800 */
[----:B---3--:R-:W-:Y:S01]  /*0ae0*/  UMOV UR4, 0x400 ;  /* 0x0000040000047882 */ /* 0x008fe20000000000 */
[----:B------:R-:W-:Y:S01]  /*0af0*/  UMOV UR6, 0x20 ;  /* 0x0000002000067882 */ /* 0x000fe20000000000 */
[----:B------:R-:W-:Y:S01]  /*0b00*/  ELECT P0, URZ, PT ;  /* 0x0000000000ff782f */ /* 0x000fe20003800000 */
[----:B------:R-:W-:-:S04]  /*0b10*/  UIADD3 UR6, UPT, UPT, -UR6, 0x100000, URZ ;  /* 0x0010000006067890 */ /* 0x000fc8000fffe1ff */
[----:B------:R-:W-:Y:S02]  /*0b20*/  USHF.L.U32 UR7, UR6, 0xb, URZ ;  /* 0x0000000b06077899 */ /* 0x000fe400080006ff */
[----:B------:R-:W-:Y:S02]  /*0b30*/  USHF.L.U32 UR6, UR6, 0x1, URZ ;  /* 0x0000000106067899 */ /* 0x000fe400080006ff */
[----:B--2---:R-:W-:Y:S01]  /*0b40*/  ULEA UR4, UR5, UR4, 0x18 ;  /* 0x0000000405047291 */ /* 0x004fe2000f8ec0ff */
[----:B------:R-:W2:Y:S11]  /*0b50*/  FENCE.VIEW.ASYNC.S ;  /* 0x00000000000073c6 */ /* 0x000eb60000000000 */
[----:B--2---:R2:W3:Y:S01]  /*0b60*/  SYNCS.EXCH.64 URZ, [UR4+0x170], UR6 ;  /* 0x0001700604ff75b2 */ /* 0x0044e20008000100 */
[----:B------:R2:W1:Y:S01]  /*0b70*/  SYNCS.EXCH.64 URZ, [UR4+0x178], UR6 ;  /* 0x0001780604ff75b2 */ /* 0x0004620008000100 */
[----:B------:R-:W-:Y:S01]  /*0b80*/  NOP ;  /* 0x0000000000007918 */ /* 0x000fe20000000000 */
.L_x_12:
[----:B------:R-:W4:Y:S01]  /*0b90*/  SHFL.IDX PT, R0, R88, RZ, 0x1f ;  /* 0x00001fff58007589 */ /* 0x000f2200000e0000 */
[----:B------:R-:W-:Y:S01]  /*0ba0*/  NOP ;  /* 0x0000000000007918 */ /* 0x000fe20000000000 */
[----:B----4-:R-:W-:-:S13]  /*0bb0*/  ISETP.NE.AND P0, PT, R0, 0x4, PT ;  /* 0x000000040000780c */ /* 0x010fda0003f05270 */
[----:B------:R-:W-:Y:S05]  /*0bc0*/  @P0 BRA `(.L_x_13) ;  /* 0x0000000000440947 */ /* 0x000fea0003800000 */
[----:B------:R-:W4:Y:S01]  /*0bd0*/  S2UR UR5, SR_CgaCtaId ;  /* 0x00000000000579c3 */ /* 0x000f220000008800 */
[----:B--23--:R-:W-:Y:S01]  /*0be0*/  UMOV UR4, 0x1e0 ;  /* 0x000001e000047882 */ /* 0x00cfe20000000000 */
[----:B------:R-:W-:Y:S01]  /*0bf0*/  UMOV UR6, 0x400 ;  /* 0x0000040000067882 */ /* 0x000fe20000000000 */
[----:B------:R-:W-:Y:S01]  /*0c00*/  USEL UR4, UR4, 0x1a0, UP3 ;  /* 0x000001a004047887 */ /* 0x000fe20009800000 */
[----:B------:R-:W-:Y:S01]  /*0c10*/  UMOV UR8, 0x1 ;  /* 0x0000000100087882 */ /* 0x000fe20000000000 */
[----:B------:R-:W-:Y:S01]  /*0c20*/  ELECT P0, URZ, PT ;  /* 0x0000000000ff782f */ /* 0x000fe20003800000 */
[----:B------:R-:W-:-:S04]  /*0c30*/  UIADD3 UR8, UPT, UPT, -UR8, 0x100000, URZ ;  /* 0x0010000008087890 */ /* 0x000fc8000fffe1ff */
[----:B------:R-:W-:Y:S02]  /*0c40*/  USHF.L.U32 UR9, UR8, 0xb, URZ ;  /* 0x0000000b08097899 */ /* 0x000fe400080006ff */
[----:B------:R-:W-:Y:S02]  /*0c50*/  USHF.L.U32 UR8, UR8, 0x1, URZ ;  /* 0x0000000108087899 */ /* 0x000fe400080006ff */
[----:B----4-:R-:W-:Y:S02]  /*0c60*/  ULEA UR6, UR5, UR6, 0x18 ;  /* 0x0000000605067291 */ /* 0x010fe4000f8ec0ff */
[----:B------:R-:W-:-:S04]  /*0c70*/  UIADD3 UR4, UPT, UPT, -UR4, 0x100000, URZ ;  /* 0x0010000004047890 */ /* 0x000fc8000fffe1ff */
[----:B------:R-:W-:Y:S02]  /*0c80*/  USHF.L.U32 UR5, UR4, 0xb, URZ ;  /* 0x0000000b04057899 */ /* 0x000fe400080006ff */
[----:B------:R-:W-:Y:S01]  /*0c90*/  USHF.L.U32 UR4, UR4, 0x1, URZ ;  /* 0x0000000104047899 */ /* 0x000fe200080006ff */
[----:B------:R-:W2:Y:S03]  /*0ca0*/  FENCE.VIEW.ASYNC.S ;  /* 0x00000000000073c6 */ /* 0x000ea60000000000 */
[----:B--2---:R4:W2:Y:S08]  /*0cb0*/  SYNCS.EXCH.64 URZ, [UR6+0x180], UR8 ;  /* 0x0001800806ff75b2 */ /* 0x0048b00008000100 */
[----:B------:R4:W3:Y:S02]  /*0cc0*/  SYNCS.EXCH.64 URZ, [UR6+0x188], UR4 ;  /* 0x0001880406ff75b2 */ /* 0x0008e40008000100 */
[----:B----4-:R-:W-:Y:S01]  /*0cd0*/  NOP ;  /* 0x0000000000007918 */ /* 0x010fe20000000000 */
.L_x_13:
[----:B------:R-:W4:Y:S01]  /*0ce0*/  SHFL.IDX PT, R0, R88, RZ, 0x1f ;  /* 0x00001fff58007589 */ /* 0x000f2200000e0000 */
[----:B------:R-:W-:Y:S01]  /*0cf0*/  ISETP.NE.OR P1, PT, RZ, UR18, !P1 ;  /* 0x00000012ff007c0c */ /* 0x000fe2000cf25670 */
[----:B------:R-:W-:Y:S01]  /*0d00*/  NOP ;  /* 0x0000000000007918 */ /* 0x000fe20000000000 */
[----:B----4-:R-:W-:-:S13]  /*0d10*/  ISETP.NE.AND P0, PT, R0, 0x5, PT ;  /* 0x000000050000780c */ /* 0x010fda0003f05270 */
[----:B------:R-:W-:Y:S05]  /*0d20*/  @P0 BRA `(.L_x_14) ;  /* 0x0000000000480947 */ /* 0x000fea0003800000 */
[----:B------:R-:W4:Y:S01]  /*0d30*/  S2UR UR5, SR_CgaCtaId ;  /* 0x00000000000579c3 */ /* 0x000f220000008800 */
[----:B--23--:R-:W-:Y:S01]  /*0d40*/  UMOV UR4, 0x400 ;  /* 0x0000040000047882 */ /* 0x00cfe20000000000 */
        /* <DEDUP_REMOVED lines=9> */
[----:B----4-:R-:W-:Y:S01]  /*0de0*/  ULEA UR4, UR5, UR4, 0x18 ;  /* 0x0000000405047291 */ /* 0x010fe2000f8ec0ff */
[----:B------:R-:W2:Y:S11]  /*0df0*/  FENCE.VIEW.ASYNC.S ;  /* 0x00000000000073c6 */ /* 0x000eb60000000000 */
[----:B--2---:R4:W2:Y:S01]  /*0e00*/  SYNCS.EXCH.64 URZ, [UR4+0x190], UR6 ;  /* 0x0001900604ff75b2 */ /* 0x0048a20008000100 */
[----:B------:R4:W3:Y:S01]  /*0e10*/  SYNCS.EXCH.64 URZ, [UR4+0x1a0], UR8 ;  /* 0x0001a00804ff75b2 */ /* 0x0008e20008000100 */
[----:B------:R4:W1:Y:S01]  /*0e20*/  SYNCS.EXCH.64 URZ, [UR4+0x198], UR6 ;  /* 0x0001980604ff75b2 */ /* 0x0008620008000100 */
[----:B------:R4:W1:Y:S02]  /*0e30*/  SYNCS.EXCH.64 URZ, [UR4+0x1a8], UR8 ;  /* 0x0001a80804ff75b2 */ /* 0x0008640008000100 */
[----:B----4-:R-:W-:Y:S01]  /*0e40*/  NOP ;  /* 0x0000000000007918 */ /* 0x010fe20000000000 */
.L_x_14:
[----:B--23--:R-:W2:Y:S01]  /*0e50*/  S2UR UR7, SR_CgaCtaId ;  /* 0x00000000000779c3 */ /* 0x00cea20000008800 */
[----:B------:R-:W-:Y:S01]  /*0e60*/  VOTEU.ALL UP0, P1 ;  /* 0x0000000000ff7886 */ /* 0x000fe20000800000 */
[----:B------:R-:W-:Y:S01]  /*0e70*/  UMOV UR4, 0x20 ;  /* 0x0000002000047882 */ /* 0x000fe20000000000 */
[----:B------:R-:W-:Y:S01]  /*0e80*/  NOP ;  /* 0x0000000000007918 */ /* 0x000fe20000000000 */
[----:B-1----:R-:W-:Y:S01]  /*0e90*/  LOP3.LUT R3, R95, 0x1f, RZ, 0xc0, !PT ;  /* 0x0000001f5f037812 */ /* 0x002fe200078ec0ff */
[----:B------:R-:W-:Y:S01]  /*0ea0*/  UISETP.NE.AND UP4, UPT, UR18, URZ, UPT ;  /* 0x000000ff1200728c */ /* 0x000fe2000bf85270 */
[----:B------:R-:W-:Y:S01]  /*0eb0*/  @!UP0 UMOV UR6, 0x400 ;  /* 0x0000040000068882 */ /* 0x000fe20000000000 */
[----:B------:R-:W-:-:S04]  /*0ec0*/  @!UP0 UIADD3 UR4, UPT, UPT, -UR4, 0x100000, URZ ;  /* 0x0010000004048890 */ /* 0x000fc8000fffe1ff */
[----:B------:R-:W-:Y:S02]  /*0ed0*/  @!UP0 USHF.L.U32 UR5, UR4, 0xb, URZ ;  /* 0x0000000b04058899 */ /* 0x000fe400080006ff */
[----:B------:R-:W-:Y:S02]  /*0ee0*/  @!UP0 USHF.L.U32 UR4, UR4, 0x1, URZ ;  /* 0x0000000104048899 */ /* 0x000fe400080006ff */
[----:B--2---:R-:W-:Y:S01]  /*0ef0*/  @!UP0 ULEA UR6, UR7, UR6, 0x18 ;  /* 0x0000000607068291 */ /* 0x004fe2000f8ec0ff */
[----:B------:R-:W1:Y:S01]  /*0f00*/  LDCU UR7, c[0x0][0x36c] ;  /* 0x00006d80ff0777ac */ /* 0x000e620008000800 */
[----:B------:R-:W-:Y:S01]  /*0f10*/  VOTEU.ALL UP0, P1 ;  /* 0x0000000000ff7886 */ /* 0x000fe20000800000 */
[----:B------:R-:W2:Y:S09]  /*0f20*/  FENCE.VIEW.ASYNC.S ;  /* 0x00000000000073c6 */ /* 0x000eb20000000000 */
[----:B--2---:R2:W3:Y:S01]  /*0f30*/  @!UP0 SYNCS.EXCH.64 URZ, [UR6+0x1b0], UR4 ;  /* 0x0001b00406ff85b2 */ /* 0x0044e20008000100 */
[----:B-1----:R-:W-:-:S09]  /*0f40*/  UISETP.EQ.U32.AND UP6, UPT, UR7, 0x1, UPT ;  /* 0x000000010700788c */ /* 0x002fd2000bfc2070 */
[----:B--2---:R-:W-:Y:S05]  /*0f50*/  BRA.U !UP6, `(.L_x_15) ;  /* 0x000000010e087547 */ /* 0x004fea000b800000 */
[----:B---3--:R-:W-:Y:S01]  /*0f60*/  UCGABAR_ARV ;  /* 0x00000000000079c7 */ /* 0x008fe20008000000 */
[----:B------:R-:W-:Y:S05]  /*0f70*/  BRA `(.L_x_16) ;  /* 0x0000000000047947 */ /* 0x000fea0003800000 */
.L_x_15:
[----:B---3--:R-:W-:Y:S01]  /*0f80*/  NOP ;  /* 0x0000000000007918 */ /* 0x008fe20000000000 */
.L_x_16:
[----:B------:R-:W1:Y:S01]  /*0f90*/  S2UR UR20, SR_CTAID.X ;  /* 0x00000000001479c3 */ /* 0x000e620000002500 */
[----:B------:R-:W-:-:S05]  /*0fa0*/  CS2R.32 R93, SR_CgaSize ;  /* 0x00000000005d7805 */ /* 0x000fca0000008a00 */
[----:B------:R-:W-:-:S05]  /*0fb0*/  IMAD R93, R93, -0xa0, RZ ;  /* 0xffffff605d5d7824 */ /* 0x000fca00078e02ff */
[----:B------:R-:W-:-:S14]  /*0fc0*/  R2UR UR5, R93 ;  /* 0x000000005d0572ca */ /* 0x000fdc00000e0000 */
[----:B------:R-:W2:Y:S01]  /*0fd0*/  LDCU UR5, c[0x0][UR5+0x2b0] ;  /* 0x00005600050577ac */ /* 0x000ea20008000800 */
[----:B------:R-:W-:-:S05]  /*0fe0*/  CS2R.32 R93, SR_CgaSize ;  /* 0x00000000005d7805 */ /* 0x000fca0000008a00 */
[----:B------:R-:W-:-:S05]  /*0ff0*/  IMAD R93, R93, -0xa0, RZ ;  /* 0xffffff605d5d7824 */ /* 0x000fca00078e02ff */
[----:B------:R-:W-:-:S14]  /*1000*/  R2UR UR4, R93 ;  /* 0x000000005d0472ca */ /* 0x000fdc00000e0000 */
[----:B------:R-:W3:Y:S01]  /*1010*/  LDCU UR4, c[0x0][UR4+0x2b4] ;  /* 0x00005680040477ac */ /* 0x000ee20008000800 */
[----:B------:R-:W4:Y:S01]  /*1020*/  S2UR UR23, SR_CTAID.Y ;  /* 0x00000000001779c3 */ /* 0x000f220000002600 */
[----:B------:R-:W-:-:S05]  /*1030*/  CS2R.32 R93, SR_CgaSize ;  /* 0x00000000005d7805 */ /* 0x000fca0000008a00 */
[----:B------:R-:W-:-:S05]  /*1040*/  IMAD R93, R93, -0xa0, RZ ;  /* 0xffffff605d5d7824 */ /* 0x000fca00078e02ff */
[----:B------:R-:W-:-:S14]  /*1050*/  R2UR UR7, R93 ;  /* 0x000000005d0772ca */ /* 0x000fdc00000e0000 */
[----:B------:R-:W3:Y:S01]  /*1060*/  LDCU UR7, c[0x0][UR7+0x2a0] ;  /* 0x00005400070777ac */ /* 0x000ee20008000800 */
[----:B------:R-:W-:-:S05]  /*1070*/  CS2R.32 R93, SR_CgaSize ;  /* 0x00000000005d7805 */ /* 0x000fca0000008a00 */
[----:B------:R-:W-:-:S05]  /*1080*/  IMAD R93, R93, -0xa0, RZ ;  /* 0xffffff605d5d7824 */ /* 0x000fca00078e02ff */
[----:B------:R-:W-:-:S14]  /*1090*/  R2UR UR8, R93 ;  /* 0x000000005d0872ca */ /* 0x000fdc00000e0000 */
[----:B------:R-:W3:Y:S01]  /*10a0*/  LDCU UR8, c[0x0][UR8+0x2a4] ;  /* 0x00005480080877ac */ /* 0x000ee20008000800 */
[----:B------:R-:W3:Y:S01]  /*10b0*/  LDCU UR19, c[0x0][0xc24] ;  /* 0x00018480ff1377ac */ /* 0x000ee20008000800 */
[----:B------:R-:W3:Y:S01]  /*10c0*/  LDCU UR39, c[0x0][0xc24] ;  /* 0x00018480ff2777ac */ /* 0x000ee20008000800 */
[----:B-1----:R-:W-:Y:S01]  /*10d0*/  I2FP.F32.U32 R2, UR20 ;  /* 0x0000001400027c45 */ /* 0x002fe20008201000 */
[----:B------:R-:W1:Y:S04]  /*10e0*/  LDCU UR24, c[0x0][0xc30] ;  /* 0x00018600ff1877ac */ /* 0x000e680008000800 */
[----:B--2---:R-:W-:Y:S01]  /*10f0*/  FMUL R2, R2, UR5 ;  /* 0x0000000502027c20 */ /* 0x004fe20008400000 */
[----:B----4-:R-:W-:-:S05]  /*1100*/  I2FP.F32.U32 R0, UR23 ;  /* 0x0000001700007c45 */ /* 0x010fca0008201000 */
[----:B------:R-:W2:Y:S01]  /*1110*/  F2I.U32.TRUNC.NTZ R2, R2 ;  /* 0x0000000200027305 */ /* 0x000ea2000020f000 */
[----:B---3--:R-:W-:-:S07]  /*1120*/  FMUL R0, R0, UR4 ;  /* 0x0000000400007c20 */ /* 0x008fce0008400000 */
[----:B------:R-:W3:Y:S01]  /*1130*/  F2I.U32.TRUNC.NTZ R0, R0 ;  /* 0x0000000000007305 */ /* 0x000ee2000020f000 */
[----:B--2---:R-:W-:Y:S02]  /*1140*/  R2UR UR4, R2 ;  /* 0x00000000020472ca */ /* 0x004fe400000e0000 */
[----:B------:R-:W-:Y:S02]  /*1150*/  PRMT R2, RZ, 0x7610, R2 ;  /* 0x00007610ff027816 */ /* 0x000fe40000000002 */
[----:B---3--:R-:W-:Y:S02]  /*1160*/  R2UR UR6, R0 ;  /* 0x00000000000672ca */ /* 0x008fe400000e0000 */
[----:B------:R-:W-:-:S07]  /*1170*/  PRMT R0, RZ, 0x7610, R0 ;  /* 0x00007610ff007816 */ /* 0x000fce0000000000 */
[----:B------:R-:W-:-:S04]  /*1180*/  UIADD3 UR5, UPT, UPT, -UR4, URZ, URZ ;  /* 0x000000ff04057290 */ /* 0x000fc8000fffe1ff */
[----:B------:R-:W-:Y:S02]  /*1190*/  UIMAD UR5, UR7, UR5, UR20 ;  /* 0x00000005070572a4 */ /* 0x000fe4000f8e0214 */
[----:B------:R-:W-:-:S04]  /*11a0*/  UIADD3 UR4, UPT, UPT, -UR6, URZ, URZ ;  /* 0x000000ff06047290 */ /* 0x000fc8000fffe1ff */
[----:B------:R-:W-:Y:S01]  /*11b0*/  IMAD.U32 R93, RZ, RZ, UR5 ;  /* 0x00000005ff5d7e24 */ /* 0x000fe2000f8e00ff */
[----:B------:R-:W-:-:S06]  /*11c0*/  UIMAD UR4, UR8, UR4, UR23 ;  /* 0x00000004080472a4 */ /* 0x000fcc000f8e0217 */
[----:B------:R-:W-:Y:S01]  /*11d0*/  IMAD.U32 R92, RZ, RZ, UR4 ;  /* 0x00000004ff5c7e24 */ /* 0x000fe2000f8e00ff */
[----:B-1----:R-:W-:Y:S06]  /*11e0*/  BRA.U UP4, `(.L_x_17) ;  /* 0x0000000104307547 */ /* 0x002fec000b800000 */
[----:B------:R-:W-:Y:S01]  /*11f0*/  R2UR UR5, R92 ;  /* 0x000000005c0572ca */ /* 0x000fe200000e0000 */
[----:B------:R-:W-:Y:S01]  /*1200*/  UMOV UR7, 0x3 ;  /* 0x0000000300077882 */ /* 0x000fe20000000000 */
[----:B------:R-:W-:-:S11]  /*1210*/  R2UR UR4, R93 ;  /* 0x000000005d0472ca */ /* 0x000fd600000e0000 */
[----:B------:R-:W-:-:S04]  /*1220*/  UISETP.NE.AND UP0, UPT, UR5, URZ, UPT ;  /* 0x000000ff0500728c */ /* 0x000fc8000bf05270 */
[----:B------:R-:W-:Y:S02]  /*1230*/  UISETP.LT.U32.OR UP0, UPT, UR4, 0x2, !UP0 ;  /* 0x000000020400788c */ /* 0x000fe4000c701470 */
[----:B------:R-:W-:Y:S02]  /*1240*/  ULOP3.LUT UR4, UR4, 0xfffffffe, URZ, 0xc0, !UPT ;  /* 0xfffffffe04047892 */ /* 0x000fe4000f8ec0ff */
[----:B------:R-:W-:Y:S02]  /*1250*/  USEL UR6, URZ, 0x1, !UP0 ;  /* 0x00000001ff067887 */ /* 0x000fe4000c000000 */
[----:B------:R-:W-:Y:S02]  /*1260*/  USEL UR5, URZ, 0x2, !UP0 ;  /* 0x00000002ff057887 */ /* 0x000fe4000c000000 */
[----:B------:R-:W-:Y:S02]  /*1270*/  USHF.L.U32 UR4, UR7, UR4, URZ ;  /* 0x0000000407047299 */ /* 0x000fe400080006ff */
[----:B------:R-:W-:-:S04]  /*1280*/  UIADD3 UR5, UPT, UPT, UR6, UR5, URZ ;  /* 0x0000000506057290 */ /* 0x000fc8000fffe0ff */
[----:B------:R-:W-:Y:S02]  /*1290*/  IMAD.U32 R0, RZ, RZ, UR4 ;  /* 0x00000004ff007e24 */ /* 0x000fe4000f8e00ff */
[----:B------:R-:W-:-:S07]  /*12a0*/  IMAD.U32 R2, RZ, RZ, UR5 ;  /* 0x00000005ff027e24 */ /* 0x000fce000f8e00ff */
.L_x_17:
[----:B------:R-:W1:Y:S01]  /*12b0*/  S2UR UR54, SR_CTAID.Z ;  /* 0x00000000003679c3 */ /* 0x000e620000002700 */
[----:B------:R-:W-:Y:S01]  /*12c0*/  UISETP.GE.AND UP0, UPT, UR19, 0x1, UPT ;  /* 0x000000011300788c */ /* 0x000fe2000bf06270 */
[----:B------:R-:W-:-:S08]  /*12d0*/  UMOV UR53, UR20 ;  /* 0x0000001400357c82 */ /* 0x000fd00008000000 */
[----:B------:R-:W-:Y:S05]  /*12e0*/  BRA.U !UP0, `(.L_x_18) ;  /* 0x0000000108d47547 */ /* 0x000fea000b800000 */
[----:B------:R-:W2:Y:S01]  /*12f0*/  LDCU.128 UR12, c[0x0][0xc10] ;  /* 0x00018200ff0c77ac */ /* 0x000ea20008000c00 */
[----:B------:R-:W3:Y:S01]  /*1300*/  LDCU UR21, c[0x0][0xc0c] ;  /* 0x00018180ff1577ac */ /* 0x000ee20008000800 */
[----:B------:R-:W4:Y:S01]  /*1310*/  LDCU UR6, c[0x0][0x370] ;  /* 0x00006e00ff0677ac */ /* 0x000f220008000800 */
[----:B------:R-:W1:Y:S01]  /*1320*/  LDCU UR7, c[0x0][0x374] ;  /* 0x00006e80ff0777ac */ /* 0x000e620008000800 */
[----:B------:R-:W1:Y:S01]  /*1330*/  LDCU UR22, c[0x0][0xc20] ;  /* 0x00018400ff1677ac */ /* 0x000e620008000800 */
[----:B--2---:R-:W-:Y:S02]  /*1340*/  UIMAD.WIDE.U32 UR4, UR20, UR12, URZ ;  /* 0x0000000c140472a5 */ /* 0x004fe4000f8e00ff */
[----:B---3--:R-:W-:Y:S01]  /*1350*/  UISETP.NE.AND UP0, UPT, UR21, 0x1, UPT ;  /* 0x000000011500788c */ /* 0x008fe2000bf05270 */
[----:B------:R-:W2:Y:S01]  /*1360*/  LDCU.64 UR8, c[0x0][0xc28] ;  /* 0x00018500ff0877ac */ /* 0x000ea20008000a00 */
[----:B----4-:R-:W-:-:S03]  /*1370*/  UIMAD.WIDE.U32 UR10, UR6, UR12, URZ ;  /* 0x0000000c060a72a5 */ /* 0x010fc6000f8e00ff */
[----:B------:R-:W-:Y:S01]  /*1380*/  UMOV UR4, UR5 ;  /* 0x0000000500047c82 */ /* 0x000fe20008000000 */
[----:B------:R-:W-:Y:S02]  /*1390*/  UISETP.NE.AND UP2, UPT, UR19, 0x1, UPT ;  /* 0x000000011300788c */ /* 0x000fe4000bf45270 */
[----:B------:R-:W-:Y:S01]  /*13a0*/  USHF.R.U32.HI UR4, URZ, UR13, UR4 ;  /* 0x0000000dff047299 */ /* 0x000fe20008011604 */
[----:B------:R-:W-:Y:S01]  /*13b0*/  UMOV UR10, UR11 ;  /* 0x0000000b000a7c82 */ /* 0x000fe20008000000 */
[----:B------:R-:W-:Y:S02]  /*13c0*/  UIMAD.WIDE.U32 UR16, UR23, UR15, URZ ;  /* 0x0000000f171072a5 */ /* 0x000fe4000f8e00ff */
[----:B------:R-:W-:Y:S02]  /*13d0*/  USEL UR5, UR20, UR4, !UP0 ;  /* 0x0000000414057287 */ /* 0x000fe4000c000000 */
[----:B------:R-:W-:Y:S02]  /*13e0*/  @UP0 USHF.R.U32.HI UR6, URZ, UR13, UR10 ;  /* 0x0000000dff060299 */ /* 0x000fe4000801160a */
[----:B------:R-:W-:-:S02]  /*13f0*/  UISETP.NE.AND UP0, UPT, UR14, 0x1, UPT ;  /* 0x000000010e00788c */ /* 0x000fc4000bf05270 */
[----:B-1----:R-:W-:Y:S02]  /*1400*/  UIMAD.WIDE.U32 UR10, UR7, UR15, URZ ;  /* 0x0000000f070a72a5 */ /* 0x002fe4000f8e00ff */
[----:B--2---:R-:W-:Y:S01]  /*1410*/  UIMAD.WIDE.U32 UR12, UR6, UR8, URZ ;  /* 0x00000008060c72a5 */ /* 0x004fe2000f8e00ff */
[----:B------:R-:W-:Y:S01]  /*1420*/  UMOV UR4, UR17 ;  /* 0x0000001100047c82 */ /* 0x000fe20008000000 */
[----:B------:R-:W-:-:S03]  /*1430*/  UIADD3 UR53, UPT, UPT, -UR5, URZ, URZ ;  /* 0x000000ff05357290 */ /* 0x000fc6000fffe1ff */
[----:B------:R-:W-:Y:S01]  /*1440*/  UMOV UR10, UR11 ;  /* 0x0000000b000a7c82 */ /* 0x000fe20008000000 */
[----:B------:R-:W-:Y:S02]  /*1450*/  USHF.R.U32.HI UR4, URZ, UR22, UR4 ;  /* 0x00000016ff047299 */ /* 0x000fe40008011604 */
[----:B------:R-:W-:Y:S01]  /*1460*/  @UP0 USHF.R.U32.HI UR7, URZ, UR22, UR10 ;  /* 0x00000016ff070299 */ /* 0x000fe2000801160a */
[----:B------:R-:W-:Y:S01]  /*1470*/  UMOV UR12, UR13 ;  /* 0x0000000d000c7c82 */ /* 0x000fe20008000000 */
[----:B------:R-:W-:Y:S02]  /*1480*/  USEL UR4, UR23, UR4, !UP0 ;  /* 0x0000000417047287 */ /* 0x000fe4000c000000 */
[----:B------:R-:W-:Y:S02]  /*1490*/  UIMAD.WIDE.U32 UR10, UR7, UR8, URZ ;  /* 0x00000008070a72a5 */ /* 0x000fe4000f8e00ff */
[----:B------:R-:W-:Y:S02]  /*14a0*/  @UP2 USHF.R.U32.HI UR6, URZ, UR9, UR12 ;  /* 0x00000009ff062299 */ /* 0x000fe4000801160c */
[----:B------:R-:W-:-:S02]  /*14b0*/  UIMAD.WIDE.U32 UR12, UR4, UR8, URZ ;  /* 0x00000008040c72a5 */ /* 0x000fc4000f8e00ff */
[----:B------:R-:W-:Y:S01]  /*14c0*/  UIMAD UR53, UR21, UR53, UR20 ;  /* 0x00000035153572a4 */ /* 0x000fe2000f8e0214 */
[----:B------:R-:W-:Y:S02]  /*14d0*/  UMOV UR10, UR11 ;  /* 0x0000000b000a7c82 */ /* 0x000fe40008000000 */
[----:B------:R-:W-:Y:S02]  /*14e0*/  @UP2 USHF.R.U32.HI UR7, URZ, UR9, UR10 ;  /* 0x00000009ff072299 */ /* 0x000fe4000801160a */
[----:B------:R-:W-:Y:S02]  /*14f0*/  UIMAD UR10, UR6, UR19, URZ ;  /* 0x00000013060a72a4 */ /* 0x000fe4000f8e02ff */
[----:B------:R-:W-:-:S04]  /*1500*/  UIMAD UR7, UR7, UR19, URZ ;  /* 0x00000013070772a4 */ /* 0x000fc8000f8e02ff */
[----:B------:R-:W-:-:S03]  /*1510*/  UISETP.GE.AND UP0, UPT, UR4, UR7, UPT ;  /* 0x000000070400728c */ /* 0x000fc6000bf06270 */
[----:B------:R-:W-:Y:S01]  /*1520*/  UMOV UR7, UR13 ;  /* 0x0000000d00077c82 */ /* 0x000fe20008000000 */
[----:B------:R-:W-:Y:S02]  /*1530*/  UISETP.GE.OR UP0, UPT, UR5, UR10, UP0 ;  /* 0x0000000a0500728c */ /* 0x000fe40008706670 */
[----:B------:R-:W-:Y:S02]  /*1540*/  UIMAD.WIDE.U32 UR10, UR5, UR8, URZ ;  /* 0x00000008050a72a5 */ /* 0x000fe4000f8e00ff */
[----:B------:R-:W-:Y:S02]  /*1550*/  USHF.R.U32.HI UR7, URZ, UR9, UR7 ;  /* 0x00000009ff077299 */ /* 0x000fe40008011607 */
[----:B------:R-:W-:Y:S02]  /*1560*/  UIADD3 UR10, UPT, UPT, -UR4, URZ, URZ ;  /* 0x000000ff040a7290 */ /* 0x000fe4000fffe1ff */
[----:B------:R-:W-:Y:S02]  /*1570*/  USEL UR7, UR4, UR7, !UP2 ;  /* 0x0000000704077287 */ /* 0x000fe4000d000000 */
[----:B------:R-:W-:Y:S01]  /*1580*/  UIMAD UR10, UR14, UR10, UR23 ;  /* 0x0000000a0e0a72a4 */ /* 0x000fe2000f8e0217 */
[----:B------:R-:W-:-:S02]  /*1590*/  @!UP0 UMOV UR8, UR11 ;  /* 0x0000000b00088c82 */ /* 0x000fc40008000000 */
[----:B------:R-:W-:Y:S02]  /*15a0*/  @!UP0 USHF.R.U32.HI UR8, URZ, UR9, UR8 ;  /* 0x00000009ff088299 */ /* 0x000fe40008011608 */
[----:B------:R-:W-:Y:S02]  /*15b0*/  UIADD3 UR9, UPT, UPT, -UR7, URZ, URZ ;  /* 0x000000ff07097290 */ /* 0x000fe4000fffe1ff */
[----:B------:R-:W-:Y:S02]  /*15c0*/  @!UP0 USEL UR8, UR5, UR8, !UP2 ;  /* 0x0000000805088287 */ /* 0x000fe4000d000000 */
[----:B------:R-:W-:Y:S02]  /*15d0*/  UIMAD UR9, UR19, UR9, UR4 ;  /* 0x00000009130972a4 */ /* 0x000fe4000f8e0204 */
[----:B------:R-:W-:Y:S02]  /*15e0*/  @!UP0 UIADD3 UR7, UPT, UPT, UR7, -UR8, URZ ;  /* 0x8000000807078290 */ /* 0x000fe4000fffe0ff */
[----:B------:R-:W-:-:S02]  /*15f0*/  @!UP0 UIMAD UR6, UR9, UR6, UR8 ;  /* 0x00000006090682a4 */ /* 0x000fc4000f8e0208 */
[----:B------:R-:W-:-:S04]  /*1600*/  @!UP0 UIMAD UR4, UR7, UR19, UR5 ;  /* 0x00000013070482a4 */ /* 0x000fc8000f8e0205 */
[----:B------:R-:W-:Y:S01]  /*1610*/  UIMAD UR23, UR4, UR14, UR10 ;  /* 0x0000000e041772a4 */ /* 0x000fe2000f8e020a */
[----:B------:R-:W-:Y:S02]  /*1620*/  @!UP0 UMOV UR5, UR6 ;  /* 0x0000000600058c82 */ /* 0x000fe40008000000 */
[----:B------:R-:W-:-:S12]  /*1630*/  UIMAD UR53, UR5, UR21, UR53 ;  /* 0x00000015053572a4 */ /* 0x000fd8000f8e0235 */
.L_x_18:
[----:B------:R-:W-:-:S09]  /*1640*/  UISETP.NE.AND UP0, UPT, UR24, 0x1, UPT ;  /* 0x000000011800788c */ /* 0x000fd2000bf05270 */
[----:B------:R-:W-:Y:S05]  /*1650*/  BRA.U UP0, `(.L_x_19) ;  /* 0x0000000100407547 */ /* 0x000fea000b800000 */
[----:B------:R-:W2:Y:S01]  /*1660*/  LDCU.128 UR8, c[0x0][0xc10] ;  /* 0x00018200ff0877ac */ /* 0x000ea20008000c00 */
[----:B------:R-:W3:Y:S01]  /*1670*/  LDCU UR12, c[0x0][0xc0c] ;  /* 0x00018180ff0c77ac */ /* 0x000ee20008000800 */
[----:B------:R-:W4:Y:S01]  /*1680*/  LDCU UR13, c[0x0][0xc20] ;  /* 0x00018400ff0d77ac */ /* 0x000f220008000800 */
[----:B--2---:R-:W-:Y:S02]  /*1690*/  UIMAD.WIDE.U32 UR4, UR53, UR8, URZ ;  /* 0x00000008350472a5 */ /* 0x004fe4000f8e00ff */
[----:B------:R-:W-:Y:S02]  /*16a0*/  UIMAD.WIDE.U32 UR6, UR23, UR11, URZ ;  /* 0x0000000b170672a5 */ /* 0x000fe4000f8e00ff */
[----:B---3--:R-:W-:Y:S02]  /*16b0*/  UISETP.NE.AND UP0, UPT, UR12, 0x1, UPT ;  /* 0x000000010c00788c */ /* 0x008fe4000bf05270 */
[----:B------:R-:W-:-:S03]  /*16c0*/  USHF.R.U32.HI UR5, URZ, UR9, UR5 ;  /* 0x00000009ff057299 */ /* 0x000fc60008011605 */
[----:B------:R-:W-:Y:S01]  /*16d0*/  UMOV UR4, UR7 ;  /* 0x0000000700047c82 */ /* 0x000fe20008000000 */
[----:B------:R-:W-:Y:S02]  /*16e0*/  USEL UR5, UR53, UR5, !UP0 ;  /* 0x0000000535057287 */ /* 0x000fe4000c000000 */
[----:B------:R-:W-:Y:S02]  /*16f0*/  UISETP.NE.AND UP0, UPT, UR10, 0x1, UPT ;  /* 0x000000010a00788c */ /* 0x000fe4000bf05270 */
[----:B----4-:R-:W-:-:S04]  /*1700*/  USHF.R.U32.HI UR4, URZ, UR13, UR4 ;  /* 0x0000000dff047299 */ /* 0x010fc80008011604 */
[----:B------:R-:W-:-:S04]  /*1710*/  USEL UR4, UR23, UR4, !UP0 ;  /* 0x0000000417047287 */ /* 0x000fc8000c000000 */
[----:B------:R-:W-:Y:S02]  /*1720*/  UIADD3 UR6, UPT, UPT, -UR4, UR5, URZ ;  /* 0x0000000504067290 */ /* 0x000fe4000fffe1ff */
[----:B------:R-:W-:Y:S02]  /*1730*/  UIADD3 UR4, UPT, UPT, UR4, -UR5, URZ ;  /* 0x8000000504047290 */ /* 0x000fe4000fffe0ff */
[----:B------:R-:W-:Y:S02]  /*1740*/  UIMAD UR23, UR6, UR10, UR23 ;  /* 0x0000000a061772a4 */ /* 0x000fe4000f8e0217 */
[----:B------:R-:W-:-:S12]  /*1750*/  UIMAD UR53, UR4, UR12, UR53 ;  /* 0x0000000c043572a4 */ /* 0x000fd8000f8e0235 */
.L_x_19:
[----:B------:R-:W-:Y:S05]  /*1760*/  BRA.U !UP6, `(.L_x_20) ;  /* 0x000000010e0c7547 */ /* 0x000fea000b800000 */
[----:B------:R-:W-:Y:S01]  /*1770*/  UCGABAR_WAIT ;  /* 0x0000000000007dc7 */ /* 0x000fe20008000000 */
[----:B------:R-:W-:Y:S01]  /*1780*/  CCTL.IVALL ;  /* 0x00000000ff00798f */ /* 0x000fe20002000000 */
[----:B------:R-:W-:Y:S05]  /*1790*/  BRA `(.L_x_21) ;  /* 0x0000000000047947 */ /* 0x000fea0003800000 */
.L_x_20:
[----:B------:R-:W-:Y:S06]  /*17a0*/  BAR.SYNC.DEFER_BLOCKING 0x0 ;  /* 0x0000000000007b1d */ /* 0x000fec0000010000 */
.L_x_21:
[----:B------:R-:W-:Y:S05]  /*17b0*/  BRA.U UP5, `(.L_x_22) ;  /* 0x0000002505007547 */ /* 0x000fea000b800000 */
[----:B------:R-:W2:Y:S01]  /*17c0*/  LDCU UR5, c[0x0][0x388] ;  /* 0x00007100ff0577ac */ /* 0x000ea20008000800 */
[----:B------:R-:W-:Y:S01]  /*17d0*/  PLOP3.LUT P1, PT, PT, PT, UP3, 0x80, 0x8 ;  /* 0x000000000008781c */ /* 0x000fe20003f2f038 */
[----:B------:R-:W-:Y:S01]  /*17e0*/  IMAD.MOV.U32 R2, RZ, RZ, RZ ;  /* 0x000000ffff027224 */ /* 0x000fe200078e00ff */
[----:B------:R-:W-:Y:S01]  /*17f0*/  ISETP.EQ.OR P2, PT, R3, RZ, P3 ;  /* 0x000000ff0300720c */ /* 0x000fe20001f42670 */
[----:B------:R-:W3:Y:S01]  /*1800*/  LDCU UR8, c[0x0][0x38c] ;  /* 0x00007180ff0877ac */ /* 0x000ee20008000800 */
[----:B------:R-:W-:Y:S01]  /*1810*/  PLOP3.LUT P1, PT, P1, PT, PT, 0x8, 0x80 ;  /* 0x000000000080781c */ /* 0x000fe20000f2e170 */
[----:B------:R-:W4:Y:S01]  /*1820*/  LDCU.64 UR6, c[0x0][0x390] ;  /* 0x00007200ff0677ac */ /* 0x000f220008000a00 */
[----:B------:R-:W-:Y:S01]  /*1830*/  UISETP.NE.AND UP1, UPT, UR18, URZ, UPT ;  /* 0x000000ff1200728c */ /* 0x000fe2000bf25270 */
[----:B-1----:R-:W1:Y:S01]  /*1840*/  LDCU UR54, c[0x0][0x370] ;  /* 0x00006e00ff3677ac */ /* 0x002e620008000800 */
[----:B--2---:R-:W-:Y:S01]  /*1850*/  UIADD3 UR5, UPT, UPT, UR5, 0x1f, URZ ;  /* 0x0000001f05057890 */ /* 0x004fe2000fffe0ff */
[----:B------:R-:W2:Y:S03]  /*1860*/  LDCU.64 UR46, c[0x0][0x348] ;  /* 0x00006900ff2e77ac */ /* 0x000ea60008000a00 */
[----:B------:R-:W-:-:S02]  /*1870*/  USHF.R.S32.HI UR4, URZ, 0x1f, UR5 ;  /* 0x0000001fff047899 */ /* 0x000fc40008011405 */
[----:B------:R-:W-:Y:S02]  /*1880*/  USHF.L.U32 UR58, UR20, 0x7, URZ ;  /* 0x00000007143a7899 */ /* 0x000fe400080006ff */
[----:B------:R-:W-:Y:S02]  /*1890*/  ULEA.HI UR4, UR4, UR5, URZ, 0x5 ;  /* 0x0000000504047291 */ /* 0x000fe4000f8f28ff */
[----:B------:R-:W-:Y:S02]  /*18a0*/  USHF.L.U32 UR5, UR20, 0x5, URZ ;  /* 0x0000000514057899 */ /* 0x000fe400080006ff */
[----:B------:R-:W-:Y:S02]  /*18b0*/  USHF.R.S32.HI UR4, URZ, 0x5, UR4 ;  /* 0x00000005ff047899 */ /* 0x000fe40008011404 */
[----:B------:R-:W-:Y:S02]  /*18c0*/  ULOP3.LUT UR57, UR5, 0x20, URZ, 0xc0, !UPT ;  /* 0x0000002005397892 */ /* 0x000fe4000f8ec0ff */
[----:B---3--:R-:W-:Y:S01]  /*18d0*/  UIMAD UR4, UR4, UR8, URZ ;  /* 0x00000008040472a4 */ /* 0x008fe2000f8e02ff */
[----:B------:R-:W3:Y:S03]  /*18e0*/  LDCU UR52, c[0x0][0x374] ;  /* 0x00006e80ff3477ac */ /* 0x000ee60008000800 */
[----:B----4-:R-:W-:-:S02]  /*18f0*/  UIMAD UR4, UR4, UR6, URZ ;  /* 0x00000006040472a4 */ /* 0x010fc4000f8e02ff */
[----:B------:R-:W-:Y:S02]  /*1900*/  USEL UR38, UR38, 0x2, UP1 ;  /* 0x0000000226267887 */ /* 0x000fe40008800000 */
[----:B------:R-:W-:Y:S01]  /*1910*/  UIMAD UR55, UR4, UR7, URZ ;  /* 0x00000007043772a4 */ /* 0x000fe2000f8e02ff */
[----:B------:R-:W-:Y:S01]  /*1920*/  UMOV UR27, 0x1 ;  /* 0x00000001001b7882 */ /* 0x000fe20000000000 */
[----:B------:R-:W-:Y:S02]  /*1930*/  UMOV UR31, URZ ;  /* 0x000000ff001f7c82 */ /* 0x000fe40008000000 */
[----:B------:R-:W-:Y:S02]  /*1940*/  UISETP.NE.AND UP2, UPT, UR55, URZ, UPT ;  /* 0x000000ff3700728c */ /* 0x000fe4000bf45270 */
[----:B------:R-:W-:Y:S01]  /*1950*/  UISETP.LT.U32.AND UP0, UPT, UR55, 0x14, UPT ;  /* 0x000000143700788c */ /* 0x000fe2000bf01070 */
[----:B------:R-:W-:Y:S01]  /*1960*/  UMOV UR36, URZ ;  /* 0x000000ff00247c82 */ /* 0x000fe20008000000 */
[----:B------:R-:W-:-:S02]  /*1970*/  UMOV UR42, URZ ;  /* 0x000000ff002a7c82 */ /* 0x000fc40008000000 */
[----:B------:R-:W-:-:S04]  /*1980*/  USEL UR4, UR55, 0x14, UP0 ;  /* 0x0000001437047887 */ /* 0x000fc80008000000 */
[----:B------:R-:W-:Y:S02]  /*1990*/  UIADD3 UR5, UPT, UPT, UR4, -0x1, URZ ;  /* 0xffffffff04057890 */ /* 0x000fe4000fffe0ff */
[----:B------:R-:W-:Y:S02]  /*19a0*/  @!UP2 UIADD3 UR5, UPT, UPT, UR4, URZ, URZ ;  /* 0x000000ff0405a290 */ /* 0x000fe4000fffe0ff */
[----:B------:R-:W-:Y:S02]  /*19b0*/  UIADD3 UR51, UPT, UPT, UR55, -UR4, URZ ;  /* 0x8000000437337290 */ /* 0x000fe4000fffe0ff */
[----:B-123--:R-:W-:-:S12]  /*19c0*/  UIADD3 UR56, UPT, UPT, UR5, 0x1, URZ ;  /* 0x0000000105387890 */ /* 0x00efd8000fffe0ff */
.L_x_40:
[----:B------:R-:W1:Y:S01]  /*19d0*/  S2UR UR30, SR_CgaCtaId ;  /* 0x00000000001e79c3 */ /* 0x000e620000008800 */
[----:B------:R-:W-:Y:S01]  /*19e0*/  UMOV UR4, 0x400 ;  /* 0x0000040000047882 */ /* 0x000fe20000000000 */
[----:B------:R-:W-:Y:S01]  /*19f0*/  MOV R0, UR27 ;  /* 0x0000001b00007c02 */ /* 0x000fe20008000f00 */
[----:B------:R-:W-:Y:S02]  /*1a00*/  UISETP.NE.AND UP0, UPT, UR55, URZ, UPT ;  /* 0x000000ff3700728c */ /* 0x000fe4000bf05270 */
[----:B------:R-:W-:Y:S01]  /*1a10*/  ULEA UR19, UR23, UR57, 0x6 ;  /* 0x0000003917137291 */ /* 0x000fe2000f8e30ff */
[----:B------:R-:W-:Y:S01]  /*1a20*/  SHF.L.U32 R0, R0, 0x1f, RZ ;  /* 0x0000001f00007819 */ /* 0x000fe200000006ff */
[----:B------:R-:W-:Y:S01]  /*1a30*/  UMOV UR28, URZ ;  /* 0x000000ff001c7c82 */ /* 0x000fe20008000000 */
[----:B------:R-:W-:Y:S01]  /*1a40*/  UMOV UR22, URZ ;  /* 0x000000ff00167c82 */ /* 0x000fe20008000000 */
[----:B------:R-:W-:Y:S01]  /*1a50*/  UMOV UR21, URZ ;  /* 0x000000ff00157c82 */ /* 0x000fe20008000000 */
[----:B------:R-:W-:Y:S01]  /*1a60*/  UMOV UR20, URZ ;  /* 0x000000ff00147c82 */ /* 0x000fe20008000000 */
[----:B-1----:R-:W-:-:S04]  /*1a70*/  ULEA UR30, UR30, UR4, 0x18 ;  /* 0x000000041e1e7291 */ /* 0x002fc8000f8ec0ff */
[----:B------:R-:W-:-:S09]  /*1a80*/  ULEA UR4, UR31, UR30, 0x3 ;  /* 0x0000001e1f047291 */ /* 0x000fd2000f8e18ff */
[----:B------:R1:W2:Y:S01]  /*1a90*/  SYNCS.PHASECHK.TRANS64.TRYWAIT P0, [UR4+0xa0], R0 ;  /* 0x0000a000ff0075a7 */ /* 0x0002a20008001104 */
[----:B------:R-:W-:-:S04]  /*1aa0*/  ULEA.HI UR4, UR53, UR53, URZ, 0x1 ;  /* 0x0000003535047291 */ /* 0x000fc8000f8f08ff */
[----:B------:R-:W-:-:S04]  /*1ab0*/  USHF.L.U32 UR4, UR4, 0x7, URZ ;  /* 0x0000000704047899 */ /* 0x000fc800080006ff */
[----:B------:R-:W-:-:S04]  /*1ac0*/  ULOP3.LUT UR4, UR4, 0xffffff00, URZ, 0xc0, !UPT ;  /* 0xffffff0004047892 */ /* 0x000fc8000f8ec0ff */
[----:B------:R-:W-:Y:S01]  /*1ad0*/  ULOP3.LUT UR43, UR4, 0x80, UR58, 0xf8, !UPT ;  /* 0x00000080042b7892 */ /* 0x000fe2000f8ef83a */
[----:B------:R-:W-:Y:S11]  /*1ae0*/  BRA.U !UP0, `(.L_x_23) ;  /* 0x0000000508ac7547 */ /* 0x000ff6000b800000 */
[----:B------:R-:W3:Y:S01]  /*1af0*/  LDCU.128 UR12, c[0x0][0x480] ;  /* 0x00009000ff0c77ac */ /* 0x000ee20008000c00 */
[----:B------:R-:W4:Y:S01]  /*1b00*/  LDCU.128 UR8, c[0x0][0x490] ;  /* 0x00009200ff0877ac */ /* 0x000f220008000c00 */
[----:B------:R-:W1:Y:S01]  /*1b10*/  LDCU.64 UR20, c[0x0][0x4c0] ;  /* 0x00009800ff1477ac */ /* 0x000e620008000a00 */
[----:B------:R-:W1:Y:S01]  /*1b20*/  LDCU.64 UR16, c[0x0][0x4f0] ;  /* 0x00009e00ff1077ac */ /* 0x000e620008000a00 */
[----:B------:R-:W1:Y:S01]  /*1b30*/  LDCU UR18, c[0x0][0x4c8] ;  /* 0x00009900ff1277ac */ /* 0x000e620008000800 */
[----:B---3--:R-:W-:Y:S02]  /*1b40*/  UIMAD.WIDE.U32 UR4, UR43, UR13, URZ ;  /* 0x0000000d2b0472a5 */ /* 0x008fe4000f8e00ff */
[----:B------:R-:W-:Y:S02]  /*1b50*/  UISETP.NE.AND UP0, UPT, UR12, 0x1, UPT ;  /* 0x000000010c00788c */ /* 0x000fe4000bf05270 */
[----:B------:R-:W-:Y:S01]  /*1b60*/  USHF.R.U32.HI UR5, URZ, UR14, UR5 ;  /* 0x0000000eff057299 */ /* 0x000fe20008011605 */
[----:B------:R-:W3:Y:S03]  /*1b70*/  LDCU UR49, c[0x0][0x38c] ;  /* 0x00007180ff3177ac */ /* 0x000ee60008000800 */
[----:B------:R-:W-:-:S02]  /*1b80*/  USEL UR5, UR43, UR5, !UP0 ;  /* 0x000000052b057287 */ /* 0x000fc4000c000000 */
[----:B------:R-:W-:Y:S02]  /*1b90*/  UISETP.NE.AND UP0, UPT, UR15, 0x1, UPT ;  /* 0x000000010f00788c */ /* 0x000fe4000bf05270 */
[----:B----4-:R-:W-:Y:S01]  /*1ba0*/  UIMAD.WIDE.U32 UR6, UR5, UR8, URZ ;  /* 0x00000008050672a5 */ /* 0x010fe2000f8e00ff */
[----:B------:R-:W4:Y:S01]  /*1bb0*/  LDCU UR8, c[0x0][0x4a0] ;  /* 0x00009400ff0877ac */ /* 0x000f220008000800 */
[----:B------:R-:W1:Y:S05]  /*1bc0*/  LDCU UR23, c[0x0][0x4cc] ;  /* 0x00009980ff1777ac */ /* 0x000e6a0008000800 */
[----:B------:R-:W-:Y:S01]  /*1bd0*/  UMOV UR4, UR7 ;  /* 0x0000000700047c82 */ /* 0x000fe20008000000 */
[----:B------:R-:W1:Y:S01]  /*1be0*/  LDCU.64 UR40, c[0x0][0x390] ;  /* 0x00007200ff2877ac */ /* 0x000e620008000a00 */
[----:B------:R-:W-:Y:S01]  /*1bf0*/  USHF.R.U32.HI UR4, URZ, UR9, UR4 ;  /* 0x00000009ff047299 */ /* 0x000fe20008011604 */
[----:B------:R-:W1:Y:S03]  /*1c00*/  LDCU UR9, c[0x0][0x4ec] ;  /* 0x00009d80ff0977ac */ /* 0x000e660008000800 */
[----:B------:R-:W-:-:S02]  /*1c10*/  USEL UR4, UR5, UR4, !UP0 ;  /* 0x0000000405047287 */ /* 0x000fc4000c000000 */
[----:B------:R-:W-:Y:S02]  /*1c20*/  UISETP.NE.AND UP0, UPT, UR10, 0x1, UPT ;  /* 0x000000010a00788c */ /* 0x000fe4000bf05270 */
[----:B------:R-:W-:Y:S01]  /*1c30*/  UIMAD.WIDE.U32 UR6, UR4, UR11, URZ ;  /* 0x0000000b040672a5 */ /* 0x000fe2000f8e00ff */
[----:B------:R-:W1:Y:S01]  /*1c40*/  LDCU.64 UR24, c[0x0][0x4d0] ;  /* 0x00009a00ff1877ac */ /* 0x000e620008000a00 */
[----:B------:R-:W-:-:S05]  /*1c50*/  UIADD3 UR42, UPT, UPT, UR56, UR36, URZ ;  /* 0x00000024382a7290 */ /* 0x000fca000fffe0ff */
[----:B------:R-:W-:Y:S01]  /*1c60*/  UMOV UR6, UR7 ;  /* 0x0000000700067c82 */ /* 0x000fe20008000000 */
[----:B------:R-:W-:Y:S02]  /*1c70*/  UIADD3 UR7, UPT, UPT, -UR4, URZ, URZ ;  /* 0x000000ff04077290 */ /* 0x000fe4000fffe1ff */
[----:B----4-:R-:W-:Y:S02]  /*1c80*/  USHF.R.U32.HI UR6, URZ, UR8, UR6 ;  /* 0x00000008ff067299 */ /* 0x010fe40008011606 */
[----:B------:R-:W-:Y:S02]  /*1c90*/  UIADD3 UR8, UPT, UPT, -UR5, URZ, URZ ;  /* 0x000000ff05087290 */ /* 0x000fe4000fffe1ff */
[----:B------:R-:W-:Y:S02]  /*1ca0*/  USEL UR14, UR4, UR6, !UP0 ;  /* 0x00000006040e7287 */ /* 0x000fe4000c000000 */
[----:B------:R-:W-:Y:S02]  /*1cb0*/  UIMAD UR7, UR15, UR7, UR5 ;  /* 0x000000070f0772a4 */ /* 0x000fe4000f8e0205 */
[----:B------:R-:W-:-:S02]  /*1cc0*/  UIADD3 UR6, UPT, UPT, -UR14, URZ, URZ ;  /* 0x000000ff0e067290 */ /* 0x000fc4000fffe1ff */
[----:B------:R-:W-:Y:S02]  /*1cd0*/  UIMAD UR8, UR12, UR8, UR43 ;  /* 0x000000080c0872a4 */ /* 0x000fe4000f8e022b */
[----:B------:R-:W-:Y:S02]  /*1ce0*/  UIMAD UR13, UR10, UR6, UR4 ;  /* 0x000000060a0d72a4 */ /* 0x000fe4000f8e0204 */
[----:B-1----:R-:W-:Y:S02]  /*1cf0*/  UIMAD UR11, UR8, UR20, UR9 ;  /* 0x00000014080b72a4 */ /* 0x002fe4000f8e0209 */
[----:B------:R-:W-:Y:S01]  /*1d00*/  UIMAD UR12, UR7, UR21, UR16 ;  /* 0x00000015070c72a4 */ /* 0x000fe2000f8e0210 */
[----:B------:R-:W1:Y:S02]  /*1d10*/  LDCU.64 UR4, c[0x0][0x4f8] ;  /* 0x00009f00ff0477ac */ /* 0x000e640008000a00 */
[----:B------:R-:W4:Y:S01]  /*1d20*/  LDCU UR6, c[0x0][0x500] ;  /* 0x0000a000ff0677ac */ /* 0x000f220008000800 */
[----:B------:R-:W-:Y:S01]  /*1d30*/  UIMAD UR13, UR13, UR18, UR17 ;  /* 0x000000120d0d72a4 */ /* 0x000fe2000f8e0211 */
[----:B------:R-:W-:Y:S01]  /*1d40*/  UMOV UR28, URZ ;  /* 0x000000ff001c7c82 */ /* 0x000fe20008000000 */
[----:B------:R-:W-:Y:S01]  /*1d50*/  UMOV UR7, UR31 ;  /* 0x0000001f00077c82 */ /* 0x000fe20008000000 */
[----:B------:R-:W-:Y:S01]  /*1d60*/  UMOV UR20, URZ ;  /* 0x000000ff00147c82 */ /* 0x000fe20008000000 */
[----:B------:R-:W-:Y:S01]  /*1d70*/  UMOV UR21, URZ ;  /* 0x000000ff00157c82 */ /* 0x000fe20008000000 */
[----:B---3--:R-:W-:-:S07]  /*1d80*/  UMOV UR22, URZ ;  /* 0x000000ff00167c82 */ /* 0x008fce0008000000 */
.L_x_29:
[----:B------:R-:W-:Y:S01]  /*1d90*/  @!P3 MOV R3, 0x5000 ;  /* 0x000050000003b802 */ /* 0x000fe20000000f00 */
[----:B------:R-:W-:Y:S01]  /*1da0*/  ULEA UR9, UR7, UR30, 0x3 ;  /* 0x0000001e07097291 */ /* 0x000fe2000f8e18ff */
[----:B-12---:R-:W-:Y:S11]  /*1db0*/  @P0 BRA `(.L_x_24) ;  /* 0x0000000000100947 */ /* 0x006ff60003800000 */
[----:B------:R-:W-:Y:S04]  /*1dc0*/  MOV R0, UR27 ;  /* 0x0000001b00007c02 */ /* 0x000fe80008000f00 */
[----:B------:R-:W-:Y:S04]  /*1dd0*/  SHF.L.U32 R5, R0, 0x1f, RZ ;  /* 0x0000001f00057819 */ /* 0x000fe800000006ff */
[----:B------:R-:W2:Y:S02]  /*1de0*/  SYNCS.PHASECHK.TRANS64.TRYWAIT P0, [UR9+0xa0], R5 ;  /* 0x0000a005ff0075a7 */ /* 0x000ea40008001109 */
[----:B--2---:R-:W-:Y:S05]  /*1df0*/  @!P0 BRA `(.L_x_25) ;  /* 0x0000007400488947 */ /* 0x004fea0003800000 */
.L_x_24:
[----:B------:R3:W-:Y:S01]  /*1e00*/  @!P3 SYNCS.ARRIVE.TRANS64 RZ, [UR9], R3 ;  /* 0x00000003ffffb9a7 */ /* 0x0007e20008000009 */
[----:B------:R-:W-:Y:S04]  /*1e10*/  ULOP3.LUT UR8, UR38, 0x2, URZ, 0xfc, !UPT ;  /* 0x0000000226087892 */ /* 0x000fe8000f8efcff */
[----:B------:R-:W-:Y:S09]  /*1e20*/  UISETP.NE.AND UP0, UPT, UR8, 0x2, UPT ;  /* 0x000000020800788c */ /* 0x000ff2000bf05270 */
[----:B------:R-:W-:Y:S05]  /*1e30*/  BRA.U UP0, `(.L_x_26) ;  /* 0x0000000100047547 */ /* 0x000fea000b800000 */
[----:B-1--4-:R-:W-:Y:S05]  /*1e40*/  BPT.TRAP 0x1 ;  /* 0x000000040000795c */ /* 0x012fea0000300000 */
.L_x_26:
[----:B------:R-:W-:Y:S04]  /*1e50*/  BSSY.RECONVERGENT B0, `(.L_x_27) ;  /* 0x0000003000007945 */ /* 0x000fe80003800200 */
[----:B------:R-:W-:Y:S05]  /*1e60*/  @P2 BRA `(.L_x_28) ;  /* 0x0000000000042947 */ /* 0x000fea0003800000 */
[----:B-1--4-:R-:W-:Y:S05]  /*1e70*/  BPT.TRAP 0x1 ;  /* 0x000000040000795c */ /* 0x012fea0000300000 */
.L_x_28:
[----:B-1--4-:R-:W-:Y:S05]  /*1e80*/  BSYNC.RECONVERGENT B0 ;  /* 0x0000000000007941 */ /* 0x012fea0003800200 */
.L_x_27:
[----:B------:R-:W-:Y:S02]  /*1e90*/  UIADD3 UR8, UPT, UPT, UR7, 0x1, URZ ;  /* 0x0000000107087890 */ /* 0x000fe4000fffe0ff */
[----:B------:R-:W-:Y:S02]  /*1ea0*/  UIMAD UR15, UR20, UR23, UR4 ;  /* 0x00000017140f72a4 */ /* 0x000fe4000f8e0204 */
[----:B------:R-:W-:Y:S02]  /*1eb0*/  UISETP.NE.AND UP0, UPT, UR8, 0x14, UPT ;  /* 0x000000140800788c */ /* 0x000fe4000bf05270 */
[----:B------:R-:W-:Y:S02]  /*1ec0*/  ULEA UR17, UR7, UR30, 0xd ;  /* 0x0000001e07117291 */ /* 0x000fe4000f8e68ff */
[----:B------:R-:W-:Y:S02]  /*1ed0*/  USEL UR10, URZ, 0x1, UP0 ;  /* 0x00000001ff0a7887 */ /* 0x000fe40008000000 */
[----:B------:R-:W-:Y:S02]  /*1ee0*/  USEL UR31, UR8, URZ, UP0 ;  /* 0x000000ff081f7287 */ /* 0x000fe40008000000 */
[----:B------:R-:W-:Y:S02]  /*1ef0*/  ULOP3.LUT UR27, UR27, UR10, URZ, 0x3c, !UPT ;  /* 0x0000000a1b1b7292 */ /* 0x000fe4000f8e3cff */
[----:B------:R-:W-:Y:S02]  /*1f00*/  ULEA UR8, UR31, UR30, 0x3 ;  /* 0x0000001e1f087291 */ /* 0x000fe4000f8e18ff */
[----:B------:R-:W-:Y:S02]  /*1f10*/  ULEA UR16, UR7, UR30, 0xb ;  /* 0x0000001e07107291 */ /* 0x000fe4000f8e58ff */
[----:B------:R-:W-:Y:S01]  /*1f20*/  UIADD3 UR34, UP0, UPT, UR46, 0x80, URZ ;  /* 0x000000802e227890 */ /* 0x000fe2000ff1e0ff */
[----:B--2---:R-:W-:Y:S01]  /*1f30*/  MOV R0, UR27 ;  /* 0x0000001b00007c02 */ /* 0x004fe20008000f00 */
[----:B------:R-:W-:Y:S02]  /*1f40*/  ULOP3.LUT UR9, UR9, 0xfefffff8, URZ, 0xc0, !UPT ;  /* 0xfefffff809097892 */ /* 0x000fe4000f8ec0ff */
[----:B------:R-:W-:Y:S01]  /*1f50*/  USHF.L.U32 UR10, UR28, 0x5, URZ ;  /* 0x000000051c0a7899 */ /* 0x000fe200080006ff */
[----:B---3--:R-:W-:Y:S01]  /*1f60*/  SHF.L.U32 R3, R0, 0x1f, RZ ;  /* 0x0000001f00037819 */ /* 0x008fe200000006ff */
[----:B------:R-:W-:Y:S02]  /*1f70*/  UIADD3.X UR35, UPT, UPT, URZ, UR47, URZ, UP0, !UPT ;  /* 0x0000002fff237290 */ /* 0x000fe400087fe4ff */
[----:B------:R-:W-:Y:S01]  /*1f80*/  UIADD3 UR32, UP3, UPT, UR46, 0x200, URZ ;  /* 0x000002002e207890 */ /* 0x000fe2000ff7e0ff */
[----:B------:R3:W1:Y:S01]  /*1f90*/  SYNCS.PHASECHK.TRANS64.TRYWAIT P0, [UR8+0xa0], R3 ;  /* 0x0000a003ff0075a7 */ /* 0x0006620008001108 */
[----:B------:R-:W-:Y:S02]  /*1fa0*/  UIMAD UR8, UR21, UR24, UR5 ;  /* 0x00000018150872a4 */ /* 0x000fe4000f8e0205 */
[----:B------:R-:W-:Y:S02]  /*1fb0*/  UIMAD UR7, UR22, UR25, UR6 ;  /* 0x00000019160772a4 */ /* 0x000fe4000f8e0206 */
[----:B------:R-:W-:Y:S02]  /*1fc0*/  ULEA UR15, UR8, UR15, 0x5 ;  /* 0x0000000f080f7291 */ /* 0x000fe4000f8e28ff */
[----:B------:R-:W-:Y:S02]  /*1fd0*/  UIADD3 UR8, UPT, UPT, UR17, 0x6400, URZ ;  /* 0x0000640011087890 */ /* 0x000fe4000fffe0ff */
[----:B------:R-:W-:Y:S02]  /*1fe0*/  ULEA UR7, UR7, UR15, 0xa ;  /* 0x0000000f07077291 */ /* 0x000fe4000f8e50ff */
[----:B------:R-:W-:Y:S02]  /*1ff0*/  UIADD3.X UR33, UPT, UPT, URZ, UR47, URZ, UP3, !UPT ;  /* 0x0000002fff217290 */ /* 0x000fe40009ffe4ff */
[----:B------:R-:W-:Y:S02]  /*2000*/  UPRMT UR7, UR7, 0x5410, URZ ;  /* 0x0000541007077896 */ /* 0x000fe400080000ff */
[----:B------:R-:W-:Y:S02]  /*2010*/  UIADD3 UR16, UPT, UPT, UR16, 0x2e400, URZ ;  /* 0x0002e40010107890 */ /* 0x000fe4000fffe0ff */
[----:B------:R-:W-:Y:S02]  /*2020*/  UIADD3 UR37, UPT, UPT, UR20, 0x1, URZ ;  /* 0x0000000114257890 */ /* 0x000fe4000fffe0ff */
[----:B------:R-:W-:Y:S02]  /*2030*/  UIADD3 UR29, UPT, UPT, UR21, 0x1, URZ ;  /* 0x00000001151d7890 */ /* 0x000fe4000fffe0ff */
[----:B------:R-:W-:Y:S02]  /*2040*/  UISETP.NE.AND UP2, UPT, UR37, UR49, UPT ;  /* 0x000000312500728c */ /* 0x000fe4000bf45270 */
[----:B------:R-:W-:Y:S02]  /*2050*/  UIADD3 UR26, UPT, UPT, UR22, 0x1, URZ ;  /* 0x00000001161a7890 */ /* 0x000fe4000fffe0ff */
[----:B------:R-:W-:Y:S01]  /*2060*/  UIADD3 UR36, UPT, UPT, UR36, 0x1, URZ ;  /* 0x0000000124247890 */ /* 0x000fe2000fffe0ff */
[----:B------:R-:W-:Y:S01]  /*2070*/  UMOV UR44, 0x0 ;  /* 0x00000000002c7882 */ /* 0x000fe20000000000 */
[----:B------:R-:W-:Y:S01]  /*2080*/  UMOV UR45, 0x10000000 ;  /* 0x10000000002d7882 */ /* 0x000fe20000000000 */
[----:B------:R-:W-:Y:S01]  /*2090*/  UMOV UR17, UR9 ;  /* 0x0000000900117c82 */ /* 0x000fe20008000000 */
[----:B------:R2:W-:Y:S01]  /*20a0*/  UTMALDG.5D.IM2COL.2CTA [UR8], [UR34], UR7, desc[UR44] ;  /* 0x00002c08220073b4 */ /* 0x0005e20008261007 */
[----:B------:R-:W-:Y:S02]  /*20b0*/  UMOV UR18, UR10 ;  /* 0x0000000a00127c82 */ /* 0x000fe40008000000 */
[----:B------:R-:W-:Y:S04]  /*20c0*/  @UP2 UIADD3 UR29, UPT, UPT, UR21, URZ, URZ ;  /* 0x000000ff151d2290 */ /* 0x000fe8000fffe0ff */
[----:B------:R-:W-:Y:S01]  /*20d0*/  UISETP.NE.AND UP1, UPT, UR29, UR40, UPT ;  /* 0x000000281d00728c */ /* 0x000fe2000bf25270 */
[----:B------:R4:W-:Y:S10]  /*20e0*/  UTMALDG.5D.2CTA [UR16], [UR32], desc[UR44] ;  /* 0x00002c10200075b4 */ /* 0x0009f40008221000 */
[----:B------:R-:W-:Y:S04]  /*20f0*/  @UP1 UIADD3 UR26, UPT, UPT, UR22, URZ, URZ ;  /* 0x000000ff161a1290 */ /* 0x000fe8000fffe0ff */
[----:B------:R-:W-:Y:S02]  /*2100*/  UISETP.NE.AND UP0, UPT, UR26, UR41, UPT ;  /* 0x000000291a00728c */ /* 0x000fe4000bf05270 */
[----:B--2---:R-:W-:Y:S09]  /*2110*/  UIADD3 UR8, UPT, UPT, UR28, 0x1, URZ ;  /* 0x000000011c087890 */ /* 0x004ff2000fffe0ff */
[----:B------:R-:W-:Y:S01]  /*2120*/  @UP0 UIADD3 UR8, UPT, UPT, UR28, URZ, URZ ;  /* 0x000000ff1c080290 */ /* 0x000fe2000fffe0ff */
[----:B------:R-:W-:Y:S01]  /*2130*/  UMOV UR7, UR31 ;  /* 0x0000001f00077c82 */ /* 0x000fe20008000000 */
[----:B----4-:R-:W-:Y:S02]  /*2140*/  USEL UR22, UR26, URZ, UP0 ;  /* 0x000000ff1a167287 */ /* 0x010fe40008000000 */
[----:B------:R-:W-:Y:S02]  /*2150*/  UISETP.NE.AND UP0, UPT, UR36, UR42, UPT ;  /* 0x0000002a2400728c */ /* 0x000fe4000bf05270 */
[----:B------:R-:W-:Y:S02]  /*2160*/  USEL UR20, UR37, URZ, UP2 ;  /* 0x000000ff25147287 */ /* 0x000fe40009000000 */
[----:B------:R-:W-:Y:S01]  /*2170*/  USEL UR21, UR29, URZ, UP1 ;  /* 0x000000ff1d157287 */ /* 0x000fe20008800000 */
[----:B------:R-:W-:Y:S04]  /*2180*/  UMOV UR28, UR8 ;  /* 0x00000008001c7c82 */ /* 0x000fe80008000000 */
[----:B---3--:R-:W-:Y:S07]  /*2190*/  BRA.U UP0, `(.L_x_29) ;  /* 0xfffffff900fc7547 */ /* 0x008fee000b83ffff */
.L_x_23:
[----:B------:R-:W-:Y:S01]  /*21a0*/  ULEA UR4, UR31, UR30, 0x3 ;  /* 0x0000001e1f047291 */ /* 0x000fe2000f8e18ff */
[----:B-1----:R-:W-:Y:S01]  /*21b0*/  MOV R0, UR27 ;  /* 0x0000001b00007c02 */ /* 0x002fe20008000f00 */
[----:B------:R-:W-:Y:S01]  /*21c0*/  @!P1 SYNCS.ARRIVE.TRANS64.A1T0 RZ, [UR30+0x178], RZ ;  /* 0x000178ffffff99a7 */ /* 0x000fe2000810001e */
[----:B------:R-:W-:Y:S02]  /*21d0*/  UISETP.GE.AND UP0, UPT, UR51, 0x1, UPT ;  /* 0x000000013300788c */ /* 0x000fe4000bf06270 */
[----:B------:R-:W-:-:S04]  /*21e0*/  SHF.L.U32 R0, R0, 0x1f, RZ ;  /* 0x0000001f00007819 */ /* 0x000fc800000006ff */
[----:B--2---:R1:W2:Y:S03]  /*21f0*/  SYNCS.PHASECHK.TRANS64.TRYWAIT P0, [UR4+0xa0], R0 ;  /* 0x0000a000ff0075a7 */ /* 0x0042a60008001104 */
[----:B------:R-:W-:Y:S05]  /*2200*/  BRA.U !UP0, `(.L_x_30) ;  /* 0x0000000508a47547 */ /* 0x000fea000b800000 */
[----:B------:R-:W3:Y:S01]  /*2210*/  LDCU.128 UR8, c[0x0][0x480] ;  /* 0x00009000ff0877ac */ /* 0x000ee20008000c00 */
[----:B------:R-:W4:Y:S01]  /*2220*/  LDCU.128 UR32, c[0x0][0x490] ;  /* 0x00009200ff2077ac */ /* 0x000f220008000c00 */
[----:B------:R-:W1:Y:S01]  /*2230*/  LDCU UR13, c[0x0][0x4c8] ;  /* 0x00009900ff0d77ac */ /* 0x000e620008000800 */
        /* <DEDUP_REMOVED lines=10> */
[----:B------:R-:W1:Y:S05]  /*22e0*/  LDCU.64 UR40, c[0x0][0x390] ;  /* 0x00007200ff2877ac */ /* 0x000e6a0008000a00 */
[----:B------:R-:W-:Y:S01]  /*22f0*/  UMOV UR4, UR7 ;  /* 0x0000000700047c82 */ /* 0x000fe20008000000 */
[----:B------:R-:W1:Y:S01]  /*2300*/  LDCU.64 UR24, c[0x0][0x4d0] ;  /* 0x00009a00ff1877ac */ /* 0x000e620008000a00 */
[----:B------:R-:W-:Y:S01]  /*2310*/  USHF.R.U32.HI UR4, URZ, UR33, UR4 ;  /* 0x00000021ff047299 */ /* 0x000fe20008011604 */
[----:B------:R-:W4:Y:S03]  /*2320*/  LDCU.64 UR32, c[0x0][0x4c0] ;  /* 0x00009800ff2077ac */ /* 0x000f260008000a00 */
[----:B------:R-:W-:-:S02]  /*2330*/  USEL UR4, UR5, UR4, !UP0 ;  /* 0x0000000405047287 */ /* 0x000fc4000c000000 */
[----:B------:R-:W-:Y:S02]  /*2340*/  UISETP.NE.AND UP0, UPT, UR34, 0x1, UPT ;  /* 0x000000012200788c */ /* 0x000fe4000bf05270 */
[----:B------:R-:W-:Y:S02]  /*2350*/  UIMAD.WIDE.U32 UR6, UR4, UR35, URZ ;  /* 0x00000023040672a5 */ /* 0x000fe4000f8e00ff */
[----:B------:R-:W-:Y:S01]  /*2360*/  UIADD3 UR42, UPT, UPT, UR51, UR42, URZ ;  /* 0x0000002a332a7290 */ /* 0x000fe2000fffe0ff */
[----:B------:R-:W-:-:S04]  /*2370*/  UMOV UR37, UR51 ;  /* 0x0000003300257c82 */ /* 0x000fc80008000000 */
[----:B------:R-:W-:Y:S01]  /*2380*/  UMOV UR6, UR7 ;  /* 0x0000000700067c82 */ /* 0x000fe20008000000 */
[----:B------:R-:W-:Y:S02]  /*2390*/  UIADD3 UR7, UPT, UPT, -UR5, URZ, URZ ;  /* 0x000000ff05077290 */ /* 0x000fe4000fffe1ff */
[----:B---3--:R-:W-:Y:S02]  /*23a0*/  USHF.R.U32.HI UR6, URZ, UR9, UR6 ;  /* 0x00000009ff067299 */ /* 0x008fe40008011606 */
[----:B------:R-:W-:Y:S02]  /*23b0*/  UIMAD UR7, UR8, UR7, UR43 ;  /* 0x00000007080772a4 */ /* 0x000fe4000f8e022b */
[----:B------:R-:W-:Y:S02]  /*23c0*/  USEL UR14, UR4, UR6, !UP0 ;  /* 0x00000006040e7287 */ /* 0x000fe4000c000000 */
[----:B------:R-:W-:Y:S02]  /*23d0*/  UIADD3 UR6, UPT, UPT, -UR4, URZ, URZ ;  /* 0x000000ff04067290 */ /* 0x000fe4000fffe1ff */
[----:B------:R-:W-:-:S02]  /*23e0*/  UIADD3 UR9, UPT, UPT, -UR14, URZ, URZ ;  /* 0x000000ff0e097290 */ /* 0x000fc4000fffe1ff */
[----:B------:R-:W-:Y:S02]  /*23f0*/  UIMAD UR12, UR11, UR6, UR5 ;  /* 0x000000060b0c72a4 */ /* 0x000fe4000f8e0205 */
[----:B------:R-:W-:Y:S02]  /*2400*/  UIMAD UR9, UR34, UR9, UR4 ;  /* 0x00000009220972a4 */ /* 0x000fe4000f8e0204 */
[----:B----4-:R-:W-:Y:S01]  /*2410*/  UIMAD UR11, UR7, UR32, UR10 ;  /* 0x00000020070b72a4 */ /* 0x010fe2000f8e020a */
[----:B------:R-:W3:Y:S02]  /*2420*/  LDCU UR43, c[0x0][0x38c] ;  /* 0x00007180ff2b77ac */ /* 0x000ee40008000800 */
[----:B------:R-:W4:Y:S01]  /*2430*/  LDCU UR6, c[0x0][0x500] ;  /* 0x0000a000ff0677ac */ /* 0x000f220008000800 */
[----:B------:R-:W2:Y:S01]  /*2440*/  LDCU.64 UR4, c[0x0][0x4f8] ;  /* 0x00009f00ff0477ac */ /* 0x000ea20008000a00 */
[----:B-1----:R-:W-:Y:S02]  /*2450*/  UIMAD UR12, UR12, UR33, UR16 ;  /* 0x000000210c0c72a4 */ /* 0x002fe4000f8e0210 */
[----:B------:R-:W-:Y:S01]  /*2460*/  UIMAD UR13, UR9, UR13, UR17 ;  /* 0x0000000d090d72a4 */ /* 0x000fe2000f8e0211 */
[----:B------:R-:W-:-:S11]  /*2470*/  UMOV UR7, UR31 ;  /* 0x0000001f00077c82 */ /* 0x000fd60008000000 */
.L_x_36:
[----:B------:R-:W-:Y:S01]  /*2480*/  @!P3 MOV R3, 0x5000 ;  /* 0x000050000003b802 */ /* 0x000fe20000000f00 */
[----:B------:R-:W-:Y:S01]  /*2490*/  ULEA UR9, UR7, UR30, 0x3 ;  /* 0x0000001e07097291 */ /* 0x000fe2000f8e18ff */
[----:B--2---:R-:W-:Y:S11]  /*24a0*/  @P0 BRA `(.L_x_31) ;  /* 0x0000000000100947 */ /* 0x004ff60003800000 */
[----:B------:R-:W-:Y:S04]  /*24b0*/  MOV R0, UR27 ;  /* 0x0000001b00007c02 */ /* 0x000fe80008000f00 */
[----:B------:R-:W-:Y:S04]  /*24c0*/  SHF.L.U32 R5, R0, 0x1f, RZ ;  /* 0x0000001f00057819 */ /* 0x000fe800000006ff */
[----:B------:R-:W1:Y:S02]  /*24d0*/  SYNCS.PHASECHK.TRANS64.TRYWAIT P0, [UR9+0xa0], R5 ;  /* 0x0000a005ff0075a7 */ /* 0x000e640008001109 */
[----:B-1----:R-:W-:Y:S05]  /*24e0*/  @!P0 BRA `(.L_x_32) ;  /* 0x0000006c00a48947 */ /* 0x002fea0003800000 */
.L_x_31:
[----:B------:R2:W-:Y:S01]  /*24f0*/  @!P3 SYNCS.ARRIVE.TRANS64 RZ, [UR9], R3 ;  /* 0x00000003ffffb9a7 */ /* 0x0005e20008000009 */
[----:B------:R-:W-:Y:S04]  /*2500*/  ULOP3.LUT UR8, UR38, 0x2, URZ, 0xfc, !UPT ;  /* 0x0000000226087892 */ /* 0x000fe8000f8efcff */
[----:B------:R-:W-:Y:S09]  /*2510*/  UISETP.NE.AND UP0, UPT, UR8, 0x2, UPT ;  /* 0x000000020800788c */ /* 0x000ff2000bf05270 */
[----:B------:R-:W-:Y:S05]  /*2520*/  BRA.U UP0, `(.L_x_33) ;  /* 0x0000000100047547 */ /* 0x000fea000b800000 */
[----:B---34-:R-:W-:Y:S05]  /*2530*/  BPT.TRAP 0x1 ;  /* 0x000000040000795c */ /* 0x018fea0000300000 */
.L_x_33:
[----:B------:R-:W-:Y:S04]  /*2540*/  BSSY.RECONVERGENT B0, `(.L_x_34) ;  /* 0x0000003000007945 */ /* 0x000fe80003800200 */
[----:B------:R-:W-:Y:S05]  /*2550*/  @P2 BRA `(.L_x_35) ;  /* 0x0000000000042947 */ /* 0x000fea0003800000 */
[----:B---34-:R-:W-:Y:S05]  /*2560*/  BPT.TRAP 0x1 ;  /* 0x000000040000795c */ /* 0x018fea0000300000 */
.L_x_35:
[----:B---34-:R-:W-:Y:S05]  /*2570*/  BSYNC.RECONVERGENT B0 ;  /* 0x0000000000007941 */ /* 0x018fea0003800200 */
.L_x_34:
[----:B------:R-:W-:Y:S02]  /*2580*/  UIADD3 UR8, UPT, UPT, UR7, 0x1, URZ ;  /* 0x0000000107087890 */ /* 0x000fe4000fffe0ff */
[----:B------:R-:W-:Y:S02]  /*2590*/  UIMAD UR16, UR20, UR23, UR4 ;  /* 0x00000017141072a4 */ /* 0x000fe4000f8e0204 */
[----:B------:R-:W-:Y:S02]  /*25a0*/  UISETP.NE.AND UP0, UPT, UR8, 0x14, UPT ;  /* 0x000000140800788c */ /* 0x000fe4000bf05270 */
[----:B------:R-:W-:Y:S02]  /*25b0*/  UIMAD UR15, UR21, UR24, UR5 ;  /* 0x00000018150f72a4 */ /* 0x000fe4000f8e0205 */
[----:B------:R-:W-:Y:S02]  /*25c0*/  USEL UR10, URZ, 0x1, UP0 ;  /* 0x00000001ff0a7887 */ /* 0x000fe40008000000 */
[----:B------:R-:W-:Y:S02]  /*25d0*/  USEL UR31, UR8, URZ, UP0 ;  /* 0x000000ff081f7287 */ /* 0x000fe40008000000 */
[----:B------:R-:W-:Y:S02]  /*25e0*/  ULOP3.LUT UR27, UR27, UR10, URZ, 0x3c, !UPT ;  /* 0x0000000a1b1b7292 */ /* 0x000fe4000f8e3cff */
[----:B------:R-:W-:Y:S02]  /*25f0*/  ULEA UR8, UR31, UR30, 0x3 ;  /* 0x0000001e1f087291 */ /* 0x000fe4000f8e18ff */
[----:B------:R-:W-:Y:S02]  /*2600*/  ULEA UR17, UR7, UR30, 0xb ;  /* 0x0000001e07117291 */ /* 0x000fe4000f8e58ff */
[----:B------:R-:W-:Y:S01]  /*2610*/  ULEA UR15, UR15, UR16, 0x5 ;  /* 0x000000100f0f7291 */ /* 0x000fe2000f8e28ff */
[----:B-1----:R-:W-:Y:S01]  /*2620*/  MOV R0, UR27 ;  /* 0x0000001b00007c02 */ /* 0x002fe20008000f00 */
[----:B------:R-:W-:Y:S02]  /*2630*/  UIADD3 UR34, UP0, UPT, UR46, 0x80, URZ ;  /* 0x000000802e227890 */ /* 0x000fe4000ff1e0ff */
[----:B------:R-:W-:Y:S01]  /*2640*/  ULOP3.LUT UR9, UR9, 0xfefffff8, URZ, 0xc0, !UPT ;  /* 0xfefffff809097892 */ /* 0x000fe2000f8ec0ff */
[----:B--2---:R-:W-:Y:S01]  /*2650*/  SHF.L.U32 R3, R0, 0x1f, RZ ;  /* 0x0000001f00037819 */ /* 0x004fe200000006ff */
[----:B------:R-:W-:Y:S02]  /*2660*/  USHF.L.U32 UR10, UR28, 0x5, URZ ;  /* 0x000000051c0a7899 */ /* 0x000fe400080006ff */
[----:B------:R-:W-:Y:S01]  /*2670*/  UIADD3.X UR35, UPT, UPT, URZ, UR47, URZ, UP0, !UPT ;  /* 0x0000002fff237290 */ /* 0x000fe200087fe4ff */
[----:B------:R1:W2:Y:S01]  /*2680*/  SYNCS.PHASECHK.TRANS64.TRYWAIT P0, [UR8+0xa0], R3 ;  /* 0x0000a003ff0075a7 */ /* 0x0002a20008001108 */
[----:B------:R-:W-:Y:S02]  /*2690*/  ULEA UR8, UR7, UR30, 0xd ;  /* 0x0000001e07087291 */ /* 0x000fe4000f8e68ff */
[----:B------:R-:W-:Y:S02]  /*26a0*/  UIMAD UR7, UR22, UR25, UR6 ;  /* 0x00000019160772a4 */ /* 0x000fe4000f8e0206 */
[----:B------:R-:W-:Y:S02]  /*26b0*/  UIADD3 UR8, UPT, UPT, UR8, 0x6400, URZ ;  /* 0x0000640008087890 */ /* 0x000fe4000fffe0ff */
[----:B------:R-:W-:Y:S02]  /*26c0*/  ULEA UR7, UR7, UR15, 0xa ;  /* 0x0000000f07077291 */ /* 0x000fe4000f8e50ff */
[----:B------:R-:W-:Y:S02]  /*26d0*/  UIADD3 UR32, UP3, UPT, UR46, 0x200, URZ ;  /* 0x000002002e207890 */ /* 0x000fe4000ff7e0ff */
[----:B------:R-:W-:Y:S02]  /*26e0*/  UPRMT UR7, UR7, 0x5410, URZ ;  /* 0x0000541007077896 */ /* 0x000fe400080000ff */
[----:B------:R-:W-:Y:S02]  /*26f0*/  UIADD3.X UR33, UPT, UPT, URZ, UR47, URZ, UP3, !UPT ;  /* 0x0000002fff217290 */ /* 0x000fe40009ffe4ff */
[----:B------:R-:W-:Y:S02]  /*2700*/  UIADD3 UR16, UPT, UPT, UR17, 0x2e400, URZ ;  /* 0x0002e40011107890 */ /* 0x000fe4000fffe0ff */
[----:B------:R-:W-:Y:S02]  /*2710*/  UIADD3 UR36, UPT, UPT, UR20, 0x1, URZ ;  /* 0x0000000114247890 */ /* 0x000fe4000fffe0ff */
[----:B------:R-:W-:Y:S02]  /*2720*/  UIADD3 UR29, UPT, UPT, UR21, 0x1, URZ ;  /* 0x00000001151d7890 */ /* 0x000fe4000fffe0ff */
[----:B------:R-:W-:Y:S02]  /*2730*/  UISETP.NE.AND UP2, UPT, UR36, UR43, UPT ;  /* 0x0000002b2400728c */ /* 0x000fe4000bf45270 */
[----:B------:R-:W-:Y:S01]  /*2740*/  UIADD3 UR26, UPT, UPT, UR22, 0x1, URZ ;  /* 0x00000001161a7890 */ /* 0x000fe2000fffe0ff */
[----:B------:R-:W-:Y:S01]  /*2750*/  UMOV UR44, 0x0 ;  /* 0x00000000002c7882 */ /* 0x000fe20000000000 */
[----:B------:R-:W-:Y:S01]  /*2760*/  UMOV UR45, 0x10000000 ;  /* 0x10000000002d7882 */ /* 0x000fe20000000000 */
[----:B------:R-:W-:Y:S01]  /*2770*/  UMOV UR17, UR9 ;  /* 0x0000000900117c82 */ /* 0x000fe20008000000 */
[----:B------:R3:W-:Y:S01]  /*2780*/  UTMALDG.5D.IM2COL.2CTA [UR8], [UR34], UR7, desc[UR44] ;  /* 0x00002c08220073b4 */ /* 0x0007e20008261007 */
[----:B------:R-:W-:Y:S04]  /*2790*/  UMOV UR18, UR10 ;  /* 0x0000000a00127c82 */ /* 0x000fe80008000000 */
[----:B------:R-:W-:Y:S04]  /*27a0*/  @UP2 UIADD3 UR29, UPT, UPT, UR21, URZ, URZ ;  /* 0x000000ff151d2290 */ /* 0x000fe8000fffe0ff */
[----:B------:R-:W-:Y:S01]  /*27b0*/  UISETP.NE.AND UP1, UPT, UR29, UR40, UPT ;  /* 0x000000281d00728c */ /* 0x000fe2000bf25270 */
[----:B------:R4:W-:Y:S10]  /*27c0*/  UTMALDG.5D.2CTA [UR16], [UR32], desc[UR44] ;  /* 0x00002c10200075b4 */ /* 0x0009f40008221000 */
[----:B------:R-:W-:Y:S04]  /*27d0*/  @UP1 UIADD3 UR26, UPT, UPT, UR22, URZ, URZ ;  /* 0x000000ff161a1290 */ /* 0x000fe8000fffe0ff */
[----:B------:R-:W-:Y:S02]  /*27e0*/  UISETP.NE.AND UP0, UPT, UR26, UR41, UPT ;  /* 0x000000291a00728c */ /* 0x000fe4000bf05270 */
[----:B---3--:R-:W-:Y:S09]  /*27f0*/  UIADD3 UR8, UPT, UPT, UR28, 0x1, URZ ;  /* 0x000000011c087890 */ /* 0x008ff2000fffe0ff */
[----:B------:R-:W-:Y:S02]  /*2800*/  @UP0 UIADD3 UR8, UPT, UPT, UR28, URZ, URZ ;  /* 0x000000ff1c080290 */ /* 0x000fe4000fffe0ff */
[----:B------:R-:W-:Y:S02]  /*2810*/  UIADD3 UR7, UPT, UPT, UR37, -0x1, URZ ;  /* 0xffffffff25077890 */ /* 0x000fe4000fffe0ff */
[----:B----4-:R-:W-:Y:S02]  /*2820*/  USEL UR22, UR26, URZ, UP0 ;  /* 0x000000ff1a167287 */ /* 0x010fe40008000000 */
[----:B------:R-:W-:Y:S02]  /*2830*/  UISETP.GT.U32.AND UP0, UPT, UR37, 0x1, UPT ;  /* 0x000000012500788c */ /* 0x000fe4000bf04070 */
[----:B------:R-:W-:Y:S02]  /*2840*/  USEL UR20, UR36, URZ, UP2 ;  /* 0x000000ff24147287 */ /* 0x000fe40009000000 */
[----:B------:R-:W-:Y:S01]  /*2850*/  USEL UR21, UR29, URZ, UP1 ;  /* 0x000000ff1d157287 */ /* 0x000fe20008800000 */
[----:B------:R-:W-:Y:S01]  /*2860*/  UMOV UR37, UR7 ;  /* 0x0000000700257c82 */ /* 0x000fe20008000000 */
[----:B------:R-:W-:Y:S01]  /*2870*/  UMOV UR7, UR31 ;  /* 0x0000001f00077c82 */ /* 0x000fe20008000000 */
[----:B------:R-:W-:Y:S02]  /*2880*/  UMOV UR28, UR8 ;  /* 0x00000008001c7c82 */ /* 0x000fe40008000000 */
[----:B-1----:R-:W-:Y:S07]  /*2890*/  BRA.U UP0, `(.L_x_36) ;  /* 0xfffffff900f87547 */ /* 0x002fee000b83ffff */
.L_x_30:
[----:B------:R-:W-:Y:S01]  /*28a0*/  SHF.L.U32 R3, R2, 0x1f, RZ ;  /* 0x0000001f02037819 */ /* 0x000fe200000006ff */
[----:B------:R-:W-:-:S03]  /*28b0*/  NOP ;  /* 0x0000000000007918 */ /* 0x000fc60000000000 */
[----:B--2---:R-:W2:Y:S02]  /*28c0*/  SYNCS.PHASECHK.TRANS64.TRYWAIT P0, [UR30+0x180], R3 ;  /* 0x00018003ff0075a7 */ /* 0x004ea4000800111e */
[----:B--2---:R-:W-:Y:S05]  /*28d0*/  @!P0 BRA `(.L_x_37) ;  /* 0x0000006800c08947 */ /* 0x004fea0003800000 */
.L_x_146:
[----:B------:R-:W2:Y:S01]  /*28e0*/  LDS.128 R4, [UR30+0x1c0] ;  /* 0x0001c01eff047984 */ /* 0x000ea20008000c00 */
[----:B------:R-:W-:Y:S02]  /*28f0*/  UIADD3 UR4, UPT, UPT, UR30, 0x188, URZ ;  /* 0x000001881e047890 */ /* 0x000fe4000fffe0ff */
[----:B------:R-:W-:Y:S01]  /*2900*/  UISETP.GE.AND UP0, UPT, UR39, 0x1, UPT ;  /* 0x000000012700788c */ /* 0x000fe2000bf06270 */
[----:B------:R-:W-:Y:S01]  /*2910*/  @!PT LDS RZ, [RZ] ;  /* 0x00000000fffff984 */ /* 0x000fe20000000800 */
[----:B------:R-:W-:Y:S01]  /*2920*/  @!PT LDS RZ, [RZ] ;  /* 0x00000000fffff984 */ /* 0x000fe20000000800 */
[----:B------:R-:W-:Y:S01]  /*2930*/  @!PT LDS RZ, [RZ] ;  /* 0x00000000fffff984 */ /* 0x000fe20000000800 */
[----:B------:R-:W-:Y:S01]  /*2940*/  @!PT LDS RZ, [RZ] ;  /* 0x00000000fffff984 */ /* 0x000fe20000000800 */
[----:B------:R3:W-:Y:S06]  /*2950*/  MEMBAR.ALL.CTA ;  /* 0x0000000000007992 */ /* 0x0007ec0000008000 */
[----:B---3--:R-:W3:Y:S01]  /*2960*/  FENCE.VIEW.ASYNC.S ;  /* 0x00000000000073c6 */ /* 0x008ee20000000000 */
[----:B------:R-:W-:-:S09]  /*2970*/  UPRMT UR4, URZ, 0x654, UR4 ;  /* 0x00000654ff047896 */ /* 0x000fd20008000004 */
[----:B---3--:R-:W-:Y:S01]  /*2980*/  SYNCS.ARRIVE.TRANS64.RED.A1T0 RZ, [UR4], RZ ;  /* 0x000000ffffff79a7 */ /* 0x008fe20008100404 */
[----:B--2---:R-:W-:-:S13]  /*2990*/  LOP3.LUT P0, RZ, R6, 0x1, RZ, 0xc0, !PT ;  /* 0x0000000106ff7812 */ /* 0x004fda000780c0ff */
[----:B------:R-:W-:Y:S01]  /*29a0*/  VOTEU.ANY UP1, P0 ;  /* 0x0000000000ff7886 */ /* 0x000fe20000020100 */
[----:B------:R-:W-:-:S13]  /*29b0*/  PLOP3.LUT P0, PT, PT, PT, UP1, 0x80, 0x8 ;  /* 0x000000000008781c */ /* 0x000fda0003f0f018 */
[----:B-1----:R-:W-:Y:S02]  /*29c0*/  @P0 MOV R0, R4 ;  /* 0x0000000400000202 */ /* 0x002fe40000000f00 */
[----:B------:R-:W-:Y:S02]  /*29d0*/  @P0 LOP3.LUT R4, R5, 0xffff, RZ, 0xc0, !PT ;  /* 0x0000ffff05040812 */ /* 0x000fe400078ec0ff */
[----:B------:R-:W-:Y:S02]  /*29e0*/  @P0 R2UR UR6, R0 ;  /* 0x00000000000602ca */ /* 0x000fe400000e0000 */
[----:B------:R-:W-:-:S11]  /*29f0*/  @P0 R2UR UR5, R4 ;  /* 0x00000000040502ca */ /* 0x000fd600000e0000 */
[----:B------:R-:W-:Y:S02]  /*2a00*/  @UP1 UMOV UR50, UR6 ;  /* 0x0000000600321c82 */ /* 0x000fe40008000000 */
[----:B------:R-:W-:Y:S01]  /*2a10*/  @UP1 UMOV UR48, UR5 ;  /* 0x0000000500301c82 */ /* 0x000fe20008000000 */
[----:B------:R-:W-:Y:S05]  /*2a20*/  BRA.U !UP0, `(.L_x_38) ;  /* 0x0000000108d47547 */ /* 0x000fea000b800000 */
[----:B------:R-:W1:Y:S01]  /*2a30*/  LDCU.128 UR16, c[0x0][0xc10] ;  /* 0x00018200ff1077ac */ /* 0x000e620008000c00 */
[----:B------:R-:W2:Y:S01]  /*2a40*/  LDCU UR20, c[0x0][0xc20] ;  /* 0x00018400ff1477ac */ /* 0x000ea20008000800 */
[----:B------:R-:W3:Y:S01]  /*2a50*/  LDCU UR13, c[0x0][0xc0c] ;  /* 0x00018180ff0d77ac */ /* 0x000ee20008000800 */
[----:B------:R-:W4:Y:S01]  /*2a60*/  LDCU.64 UR14, c[0x0][0xc28] ;  /* 0x00018500ff0e77ac */ /* 0x000f220008000a00 */
[----:B------:R-:W-:Y:S02]  /*2a70*/  UISETP.NE.AND UP3, UPT, UR39, 0x1, UPT ;  /* 0x000000012700788c */ /* 0x000fe4000bf65270 */
[----:B-1----:R-:W-:Y:S02]  /*2a80*/  UIMAD.WIDE.U32 UR4, UR52, UR19, URZ ;  /* 0x00000013340472a5 */ /* 0x002fe4000f8e00ff */
[----:B------:R-:W-:Y:S02]  /*2a90*/  UIMAD.WIDE.U32 UR6, UR54, UR16, URZ ;  /* 0x00000010360672a5 */ /* 0x000fe4000f8e00ff */
[----:B------:R-:W-:-:S02]  /*2aa0*/  UISETP.NE.AND UP0, UPT, UR18, 0x1, UPT ;  /* 0x000000011200788c */ /* 0x000fc4000bf05270 */
[----:B------:R-:W-:Y:S01]  /*2ab0*/  UIMAD.WIDE.U32 UR10, UR48, UR19, URZ ;  /* 0x00000013300a72a5 */ /* 0x000fe2000f8e00ff */
[----:B------:R-:W-:Y:S01]  /*2ac0*/  UMOV UR4, UR5 ;  /* 0x0000000500047c82 */ /* 0x000fe20008000000 */
[----:B---3--:R-:W-:Y:S02]  /*2ad0*/  UISETP.NE.AND UP2, UPT, UR13, 0x1, UPT ;  /* 0x000000010d00788c */ /* 0x008fe4000bf45270 */
[----:B--2---:R-:W-:Y:S02]  /*2ae0*/  USHF.R.U32.HI UR5, URZ, UR20, UR4 ;  /* 0x00000014ff057299 */ /* 0x004fe40008011604 */
[----:B------:R-:W-:Y:S01]  /*2af0*/  UIMAD.WIDE.U32 UR8, UR50, UR16, URZ ;  /* 0x00000010320872a5 */ /* 0x000fe2000f8e00ff */
[----:B------:R-:W-:Y:S01]  /*2b00*/  UMOV UR4, UR7 ;  /* 0x0000000700047c82 */ /* 0x000fe20008000000 */
[----:B------:R-:W-:Y:S02]  /*2b10*/  USEL UR5, UR52, UR5, !UP0 ;  /* 0x0000000534057287 */ /* 0x000fe4000c000000 */
[----:B------:R-:W-:-:S02]  /*2b20*/  USHF.R.U32.HI UR4, URZ, UR17, UR4 ;  /* 0x00000011ff047299 */ /* 0x000fc40008011604 */
[----:B----4-:R-:W-:Y:S02]  /*2b30*/  UIMAD.WIDE.U32 UR6, UR5, UR14, URZ ;  /* 0x0000000e050672a5 */ /* 0x010fe4000f8e00ff */
[----:B------:R-:W-:Y:S01]  /*2b40*/  USEL UR12, UR54, UR4, !UP2 ;  /* 0x00000004360c7287 */ /* 0x000fe2000d000000 */
[----:B------:R-:W-:Y:S02]  /*2b50*/  UMOV UR8, UR9 ;  /* 0x0000000900087c82 */ /* 0x000fe40008000000 */
[----:B------:R-:W-:Y:S01]  /*2b60*/  UMOV UR4, UR11 ;  /* 0x0000000b00047c82 */ /* 0x000fe20008000000 */
[----:B------:R-:W-:Y:S01]  /*2b70*/  UIMAD.WIDE.U32 UR10, UR12, UR14, URZ ;  /* 0x0000000e0c0a72a5 */ /* 0x000fe2000f8e00ff */
[----:B------:R-:W-:Y:S01]  /*2b80*/  UMOV UR6, UR7 ;  /* 0x0000000700067c82 */ /* 0x000fe20008000000 */
[----:B------:R-:W-:Y:S02]  /*2b90*/  USHF.R.U32.HI UR4, URZ, UR20, UR4 ;  /* 0x00000014ff047299 */ /* 0x000fe40008011604 */
[----:B------:R-:W-:-:S02]  /*2ba0*/  @UP3 USHF.R.U32.HI UR5, URZ, UR15, UR6 ;  /* 0x0000000fff053299 */ /* 0x000fc40008011606 */
[----:B------:R-:W-:Y:S01]  /*2bb0*/  USHF.R.U32.HI UR17, URZ, UR17, UR8 ;  /* 0x00000011ff117299 */ /* 0x000fe20008011608 */
[----:B------:R-:W-:Y:S01]  /*2bc0*/  UMOV UR6, UR11 ;  /* 0x0000000b00067c82 */ /* 0x000fe20008000000 */
[----:B------:R-:W-:Y:S02]  /*2bd0*/  USEL UR4, UR48, UR4, !UP0 ;  /* 0x0000000430047287 */ /* 0x000fe4000c000000 */
[----:B------:R-:W-:Y:S02]  /*2be0*/  @UP3 USHF.R.U32.HI UR12, URZ, UR15, UR6 ;  /* 0x0000000fff0c3299 */ /* 0x000fe40008011606 */
[----:B------:R-:W-:Y:S02]  /*2bf0*/  UIMAD UR6, UR39, UR5, URZ ;  /* 0x00000005270672a4 */ /* 0x000fe4000f8e02ff */
[----:B------:R-:W-:Y:S02]  /*2c00*/  USEL UR5, UR50, UR17, !UP2 ;  /* 0x0000001132057287 */ /* 0x000fe4000d000000 */
[----:B------:R-:W-:-:S02]  /*2c10*/  UIMAD UR8, UR39, UR12, URZ ;  /* 0x0000000c270872a4 */ /* 0x000fc4000f8e02ff */
[----:B------:R-:W-:Y:S02]  /*2c20*/  UISETP.GE.AND UP0, UPT, UR4, UR6, UPT ;  /* 0x000000060400728c */ /* 0x000fe4000bf06270 */
[----:B------:R-:W-:Y:S02]  /*2c30*/  UIMAD.WIDE.U32 UR6, UR4, UR14, URZ ;  /* 0x0000000e040672a5 */ /* 0x000fe4000f8e00ff */
[----:B------:R-:W-:Y:S02]  /*2c40*/  UISETP.GE.OR UP0, UPT, UR5, UR8, UP0 ;  /* 0x000000080500728c */ /* 0x000fe40008706670 */
[----:B------:R-:W-:Y:S02]  /*2c50*/  UIMAD.WIDE.U32 UR8, UR5, UR14, URZ ;  /* 0x0000000e050872a5 */ /* 0x000fe4000f8e00ff */
[----:B------:R-:W-:Y:S01]  /*2c60*/  UIADD3 UR10, UPT, UPT, -UR4, URZ, URZ ;  /* 0x000000ff040a7290 */ /* 0x000fe2000fffe1ff */
[----:B------:R-:W-:Y:S02]  /*2c70*/  UMOV UR6, UR7 ;  /* 0x0000000700067c82 */ /* 0x000fe40008000000 */
[----:B------:R-:W-:-:S02]  /*2c80*/  USHF.R.U32.HI UR6, URZ, UR15, UR6 ;  /* 0x0000000fff067299 */ /* 0x000fc40008011606 */
[----:B------:R-:W-:Y:S02]  /*2c90*/  UIMAD UR10, UR18, UR10, UR48 ;  /* 0x0000000a120a72a4 */ /* 0x000fe4000f8e0230 */
[----:B------:R-:W-:Y:S01]  /*2ca0*/  USEL UR6, UR4, UR6, !UP3 ;  /* 0x0000000604067287 */ /* 0x000fe2000d800000 */
[----:B------:R-:W-:Y:S01]  /*2cb0*/  @!UP0 UMOV UR7, UR9 ;  /* 0x0000000900078c82 */ /* 0x000fe20008000000 */
[----:B------:R-:W-:Y:S02]  /*2cc0*/  UIADD3 UR9, UPT, UPT, -UR5, URZ, URZ ;  /* 0x000000ff05097290 */ /* 0x000fe4000fffe1ff */
[----:B------:R-:W-:Y:S02]  /*2cd0*/  @!UP0 USHF.R.U32.HI UR7, URZ, UR15, UR7 ;  /* 0x0000000fff078299 */ /* 0x000fe40008011607 */
[----:B------:R-:W-:Y:S02]  /*2ce0*/  UIADD3 UR8, UPT, UPT, -UR6, URZ, URZ ;  /* 0x000000ff06087290 */ /* 0x000fe4000fffe1ff */
[----:B------:R-:W-:-:S02]  /*2cf0*/  @!UP0 USEL UR7, UR5, UR7, !UP3 ;  /* 0x0000000705078287 */ /* 0x000fc4000d800000 */
[----:B------:R-:W-:Y:S02]  /*2d00*/  UIMAD UR8, UR39, UR8, UR4 ;  /* 0x00000008270872a4 */ /* 0x000fe4000f8e0204 */
[----:B------:R-:W-:Y:S02]  /*2d10*/  @!UP0 UIADD3 UR6, UPT, UPT, UR6, -UR7, URZ ;  /* 0x8000000706068290 */ /* 0x000fe4000fffe0ff */
[----:B------:R-:W-:Y:S02]  /*2d20*/  @!UP0 UIMAD UR7, UR8, UR12, UR7 ;  /* 0x0000000c080782a4 */ /* 0x000fe4000f8e0207 */
[----:B------:R-:W-:Y:S02]  /*2d30*/  @!UP0 UIMAD UR4, UR39, UR6, UR5 ;  /* 0x00000006270482a4 */ /* 0x000fe4000f8e0205 */
[----:B------:R-:W-:Y:S02]  /*2d40*/  UIMAD UR6, UR13, UR9, UR50 ;  /* 0x000000090d0672a4 */ /* 0x000fe4000f8e0232 */
[----:B------:R-:W-:Y:S01]  /*2d50*/  UIMAD UR48, UR4, UR18, UR10 ;  /* 0x00000012043072a4 */ /* 0x000fe2000f8e020a */
[----:B------:R-:W-:-:S02]  /*2d60*/  @!UP0 UMOV UR5, UR7 ;  /* 0x0000000700058c82 */ /* 0x000fc40008000000 */
[----:B------:R-:W-:-:S12]  /*2d70*/  UIMAD UR50, UR5, UR13, UR6 ;  /* 0x0000000d053272a4 */ /* 0x000fd8000f8e0206 */
.L_x_38:
[----:B------:R-:W1:Y:S02]  /*2d80*/  LDCU UR4, c[0x0][0xc30] ;  /* 0x00018600ff0477ac */ /* 0x000e640008000800 */
[----:B-1----:R-:W-:-:S09]  /*2d90*/  UISETP.NE.AND UP0, UPT, UR4, 0x1, UPT ;  /* 0x000000010400788c */ /* 0x002fd2000bf05270 */
[----:B------:R-:W-:Y:S05]  /*2da0*/  BRA.U UP0, `(.L_x_39) ;  /* 0x0000000100447547 */ /* 0x000fea000b800000 */
[----:B------:R-:W1:Y:S01]  /*2db0*/  LDCU.128 UR8, c[0x0][0xc10] ;  /* 0x00018200ff0877ac */ /* 0x000e620008000c00 */
[----:B------:R-:W2:Y:S01]  /*2dc0*/  LDCU UR12, c[0x0][0xc0c] ;  /* 0x00018180ff0c77ac */ /* 0x000ea20008000800 */
[----:B------:R-:W3:Y:S01]  /*2dd0*/  LDCU UR13, c[0x0][0xc20] ;  /* 0x00018400ff0d77ac */ /* 0x000ee20008000800 */
[----:B-1----:R-:W-:Y:S02]  /*2de0*/  UIMAD.WIDE.U32 UR6, UR50, UR8, URZ ;  /* 0x00000008320672a5 */ /* 0x002fe4000f8e00ff */
[----:B------:R-:W-:Y:S02]  /*2df0*/  UIMAD.WIDE.U32 UR4, UR48, UR11, URZ ;  /* 0x0000000b300472a5 */ /* 0x000fe4000f8e00ff */
[----:B--2---:R-:W-:Y:S02]  /*2e00*/  UISETP.NE.AND UP2, UPT, UR12, 0x1, UPT ;  /* 0x000000010c00788c */ /* 0x004fe4000bf45270 */
[----:B------:R-:W-:Y:S01]  /*2e10*/  UISETP.NE.AND UP0, UPT, UR10, 0x1, UPT ;  /* 0x000000010a00788c */ /* 0x000fe2000bf05270 */
[----:B------:R-:W-:-:S02]  /*2e20*/  UMOV UR6, UR7 ;  /* 0x0000000700067c82 */ /* 0x000fc40008000000 */
[----:B------:R-:W-:Y:S01]  /*2e30*/  UMOV UR4, UR5 ;  /* 0x0000000500047c82 */ /* 0x000fe20008000000 */
[----:B------:R-:W-:Y:S02]  /*2e40*/  USHF.R.U32.HI UR6, URZ, UR9, UR6 ;  /* 0x00000009ff067299 */ /* 0x000fe40008011606 */
[----:B---3--:R-:W-:Y:S02]  /*2e50*/  USHF.R.U32.HI UR4, URZ, UR13, UR4 ;  /* 0x0000000dff047299 */ /* 0x008fe40008011604 */
[----:B------:R-:W-:Y:S02]  /*2e60*/  USEL UR5, UR50, UR6, !UP2 ;  /* 0x0000000632057287 */ /* 0x000fe4000d000000 */
[----:B------:R-:W-:-:S04]  /*2e70*/  USEL UR4, UR48, UR4, !UP0 ;  /* 0x0000000430047287 */ /* 0x000fc8000c000000 */
[----:B------:R-:W-:Y:S02]  /*2e80*/  UIADD3 UR6, UPT, UPT, UR5, -UR4, URZ ;  /* 0x8000000405067290 */ /* 0x000fe4000fffe0ff */
[----:B------:R-:W-:Y:S02]  /*2e90*/  UIADD3 UR4, UPT, UPT, -UR5, UR4, URZ ;  /* 0x0000000405047290 */ /* 0x000fe4000fffe1ff */
[----:B------:R-:W-:Y:S02]  /*2ea0*/  UIMAD UR48, UR6, UR10, UR48 ;  /* 0x0000000a063072a4 */ /* 0x000fe4000f8e0230 */
[----:B------:R-:W-:-:S12]  /*2eb0*/  UIMAD UR50, UR4, UR12, UR50 ;  /* 0x0000000c043272a4 */ /* 0x000fd8000f8e0232 */
.L_x_39:
[----:B------:R-:W-:Y:S01]  /*2ec0*/  R2UR UR5, R93 ;  /* 0x000000005d0572ca */ /* 0x000fe200000e0000 */
[----:B------:R-:W-:Y:S01]  /*2ed0*/  UMOV UR36, UR42 ;  /* 0x0000002a00247c82 */ /* 0x000fe20008000000 */
[----:B------:R-:W-:Y:S02]  /*2ee0*/  R2UR UR4, R92 ;  /* 0x000000005c0472ca */ /* 0x000fe400000e0000 */
[----:B------:R-:W-:Y:S02]  /*2ef0*/  PLOP3.LUT P1, PT, PT, PT, PT, 0x80, 0x8 ;  /* 0x000000000008781c */ /* 0x000fe40003f2f070 */
[----:B------:R-:W-:-:S07]  /*2f00*/  LOP3.LUT R2, R2, 0x1, RZ, 0x3c, !PT ;  /* 0x0000000102027812 */ /* 0x000fce00078e3cff */
[----:B------:R-:W-:Y:S02]  /*2f10*/  UIADD3 UR53, UPT, UPT, UR50, UR5, URZ ;  /* 0x0000000532357290 */ /* 0x000fe4000fffe0ff */
[----:B------:R-:W-:Y:S01]  /*2f20*/  UIADD3 UR23, UPT, UPT, UR48, UR4, URZ ;  /* 0x0000000430177290 */ /* 0x000fe2000fffe0ff */
[----:B------:R-:W-:Y:S11]  /*2f30*/  BRA.U UP1, `(.L_x_40) ;  /* 0xffffffe901a47547 */ /* 0x000ff6000b83ffff */
[----:B------:R-:W-:Y:S01]  /*2f40*/  UIADD3 UR30, UPT, UPT, UR30, 0xa0, URZ ;  /* 0x000000a01e1e7890 */ /* 0x000fe2000fffe0ff */
[----:B------:R-:W-:-:S03]  /*2f50*/  MOV R3, UR27 ;  /* 0x0000001b00037c02 */ /* 0x000fc60008000f00 */
[----:B------:R-:W-:Y:S01]  /*2f60*/  ULEA UR4, UR31, UR30, 0x3 ;  /* 0x0000001e1f047291 */ /* 0x000fe2000f8e18ff */
[----:B------:R-:W-:-:S08]  /*2f70*/  SHF.L.U32 R3, R3, 0x1f, RZ ;  /* 0x0000001f03037819 */ /* 0x000fd000000006ff */
[----:B------:R-:W1:Y:S02]  /*2f80*/  SYNCS.PHASECHK.TRANS64.TRYWAIT P0, [UR4], R3 ;  /* 0x00000003ff0075a7 */ /* 0x000e640008001104 */
[----:B-1----:R-:W-:Y:S05]  /*2f90*/  @!P0 BRA `(.L_x_41) ;  /* 0x0000006400288947 */ /* 0x002fea0003800000 */
.L_x_148:
[----:B------:R-:W-:-:S04]  /*2fa0*/  UIADD3 UR4, UPT, UPT, UR31, 0x1, URZ ;  /* 0x000000011f047890 */ /* 0x000fc8000fffe0ff */
[----:B------:R-:W-:-:S04]  /*2fb0*/  UISETP.NE.AND UP0, UPT, UR4, 0x14, UPT ;  /* 0x000000140400788c */ /* 0x000fc8000bf05270 */
[----:B------:R-:W-:Y:S02]  /*2fc0*/  USEL UR5, URZ, 0x1, UP0 ;  /* 0x00000001ff057887 */ /* 0x000fe40008000000 */
[----:B------:R-:W-:Y:S02]  /*2fd0*/  USEL UR4, UR4, URZ, UP0 ;  /* 0x000000ff04047287 */ /* 0x000fe40008000000 */
[----:B------:R-:W-:Y:S02]  /*2fe0*/  ULOP3.LUT UR6, UR27, UR5, URZ, 0x3c, !UPT ;  /* 0x000000051b067292 */ /* 0x000fe4000f8e3cff */
[----:B------:R-:W-:-:S04]  /*2ff0*/  ULEA UR5, UR4, UR30, 0x3 ;  /* 0x0000001e04057291 */ /* 0x000fc8000f8e18ff */
[----:B-1----:R-:W-:-:S04]  /*3000*/  MOV R3, UR6 ;  /* 0x0000000600037c02 */ /* 0x002fc80008000f00 */
[----:B------:R-:W-:-:S04]  /*3010*/  SHF.L.U32 R3, R3, 0x1f, RZ ;  /* 0x0000001f03037819 */ /* 0x000fc800000006ff */
[----:B------:R-:W1:Y:S02]  /*3020*/  SYNCS.PHASECHK.TRANS64.TRYWAIT P0, [UR5], R3 ;  /* 0x00000003ff0075a7 */ /* 0x000e640008001105 */
[----:B-1----:R-:W-:Y:S05]  /*3030*/  @!P0 BRA `(.L_x_42) ;  /* 0x0000006400188947 */ /* 0x002fea0003800000 */
.L_x_150:
        /* <DEDUP_REMOVED lines=10> */
.L_x_152:
        /* <DEDUP_REMOVED lines=10> */
.L_x_154:
        /* <DEDUP_REMOVED lines=10> */
.L_x_156:
        /* <DEDUP_REMOVED lines=10> */
.L_x_158:
        /* <DEDUP_REMOVED lines=10> */
.L_x_160:
        /* <DEDUP_REMOVED lines=10> */
.L_x_162:
        /* <DEDUP_REMOVED lines=10> */
.L_x_164:
        /* <DEDUP_REMOVED lines=10> */
.L_x_166:
        /* <DEDUP_REMOVED lines=10> */
.L_x_168:
        /* <DEDUP_REMOVED lines=10> */
.L_x_170:
        /* <DEDUP_REMOVED lines=10> */
.L_x_172:
        /* <DEDUP_REMOVED lines=10> */
.L_x_174:
        /* <DEDUP_REMOVED lines=10> */
.L_x_176:
        /* <DEDUP_REMOVED lines=10> */
.L_x_178:
        /* <DEDUP_REMOVED lines=10> */
.L_x_180:
        /* <DEDUP_REMOVED lines=10> */
.L_x_182:
        /* <DEDUP_REMOVED lines=10> */
.L_x_184:
[----:B------:R-:W-:-:S04]  /*3ae0*/  UIADD3 UR4, UPT, UPT, UR4, 0x1, URZ ;  /* 0x0000000104047890 */ /* 0x000fc8000fffe0ff */
[----:B------:R-:W-:-:S04]  /*3af0*/  UISETP.NE.AND UP0, UPT, UR4, 0x14, UPT ;  /* 0x000000140400788c */ /* 0x000fc8000bf05270 */
[----:B------:R-:W-:Y:S02]  /*3b00*/  USEL UR5, URZ, 0x1, UP0 ;  /* 0x00000001ff057887 */ /* 0x000fe40008000000 */
[----:B------:R-:W-:Y:S02]  /*3b10*/  USEL UR4, UR4, URZ, UP0 ;  /* 0x000000ff04047287 */ /* 0x000fe40008000000 */
[----:B------:R-:W-:Y:S02]  /*3b20*/  ULOP3.LUT UR5, UR6, UR5, URZ, 0x3c, !UPT ;  /* 0x0000000506057292 */ /* 0x000fe4000f8e3cff */
[----:B------:R-:W-:-:S04]  /*3b30*/  ULEA UR4, UR4, UR30, 0x3 ;  /* 0x0000001e04047291 */ /* 0x000fc8000f8e18ff */
[----:B------:R-:W-:Y:S02]  /*3b40*/  IMAD.U32 R2, RZ, RZ, UR5 ;  /* 0x00000005ff027e24 */ /* 0x000fe4000f8e00ff */
[----:B-1----:R-:W-:-:S03]  /*3b50*/  MOV R0, UR4 ;  /* 0x0000000400007c02 */ /* 0x002fc60008000f00 */
[----:B------:R-:W-:-:S07]  /*3b60*/  SHF.L.U32 R3, R2, 0x1f, RZ ;  /* 0x0000001f02037819 */ /* 0x000fce00000006ff */
.L_x_60:
[----:B-1----:R1:W2:Y:S02]  /*3b70*/  SYNCS.PHASECHK.TRANS64.TRYWAIT P0, [R0+URZ], R3 ;  /* 0x00000003000075a7 */ /* 0x0022a400080011ff */
[----:B--2---:R-:W-:Y:S05]  /*3b80*/  @!P0 NANOSLEEP.SYNCS 0x989680 ;  /* 0x009896800000895d */ /* 0x004fea0003900000 */
[----:B------:R-:W2:Y:S02]  /*3b90*/  @!P0 SYNCS.PHASECHK.TRANS64 P0, [R0+URZ], R3 ;  /* 0x00000003000085a7 */ /* 0x000ea400080010ff */
[----:B--2---:R-:W-:Y:S05]  /*3ba0*/  @P0 EXIT ;  /* 0x000000000000094d */ /* 0x004fea0003800000 */
[----:B------:R-:W-:Y:S05]  /*3bb0*/  BRA `(.L_x_60) ;  /* 0xfffffffc00ec7947 */ /* 0x000fea000383ffff */
.L_x_22:
[----:B------:R-:W2:Y:S02]  /*3bc0*/  S2UR UR4, SR_CgaCtaId ;  /* 0x00000000000479c3 */ /* 0x000ea40000008800 */
[----:B--2---:R-:W-:-:S04]  /*3bd0*/  UISETP.NE.AND UP0, UPT, UR4, URZ, UPT ;  /* 0x000000ff0400728c */ /* 0x004fc8000bf05270 */
[----:B------:R-:W-:-:S09]  /*3be0*/  UISETP.NE.OR UP0, UPT, UR18, 0x1, UP0 ;  /* 0x000000011200788c */ /* 0x000fd20008705670 */
[----:B------:R-:W-:Y:S05]  /*3bf0*/  BRA.U UP0, `(.L_x_61) ;  /* 0x0000000100b47547 */ /* 0x000fea000b800000 */
[----:B------:R-:W2:Y:S01]  /*3c00*/  S2UR UR5, SR_CgaCtaId ;  /* 0x00000000000579c3 */ /* 0x000ea20000008800 */
[----:B------:R-:W-:Y:S01]  /*3c10*/  UMOV UR4, 0x400 ;  /* 0x0000040000047882 */ /* 0x000fe20000000000 */
[----:B------:R-:W-:Y:S01]  /*3c20*/  HFMA2 R2, -RZ, RZ, 0, 5.9604644775390625e-08 ;  /* 0x00000001ff027431 */ /* 0x000fe200000001ff */
[----:B------:R-:W-:Y:S01]  /*3c30*/  ISETP.GE.U32.AND P0, PT, R3, 0x2, PT ;  /* 0x000000020300780c */ /* 0x000fe20003f06070 */
[----:B------:R-:W-:Y:S01]  /*3c40*/  IMAD.MOV.U32 R8, RZ, RZ, RZ ;  /* 0x000000ffff087224 */ /* 0x000fe200078e00ff */
[----:B--2---:R-:W-:-:S04]  /*3c50*/  ULEA UR4, UR5, UR4, 0x18 ;  /* 0x0000000405047291 */ /* 0x004fc8000f8ec0ff */
[----:B------:R-:W-:Y:S02]  /*3c60*/  UIADD3 UR5, UPT, UPT, UR4, 0x188, URZ ;  /* 0x0000018804057890 */ /* 0x000fe4000fffe0ff */
[----:B------:R-:W-:Y:S02]  /*3c70*/  UIADD3 UR8, UPT, UPT, UR4, 0x180, URZ ;  /* 0x0000018004087890 */ /* 0x000fe4000fffe0ff */
[----:B------:R-:W-:-:S12]  /*3c80*/  UPRMT UR5, URZ, 0x654, UR5 ;  /* 0x00000654ff057896 */ /* 0x000fd80008000005 */
.L_x_64:
[----:B------:R-:W-:Y:S01]  /*3c90*/  SHF.L.U32 R7, R2, 0x1f, RZ ;  /* 0x0000001f02077819 */ /* 0x000fe200000006ff */
[----:B------:R-:W-:Y:S02]  /*3ca0*/  IMAD.U32 R4, RZ, RZ, UR8 ;  /* 0x00000008ff047e24 */ /* 0x000fe4000f8e00ff */
[----:B------:R-:W-:Y:S01]  /*3cb0*/  @!P0 IMAD.MOV.U32 R5, RZ, RZ, 0x10 ;  /* 0x00000010ff058424 */ /* 0x000fe200078e00ff */
[----:B------:R-:W2:Y:S02]  /*3cc0*/  SYNCS.PHASECHK.TRANS64.TRYWAIT P1, [UR4+0x188], R7 ;  /* 0x00018807ff0075a7 */ /* 0x000ea40008021104 */
[----:B------:R-:W-:-:S04]  /*3cd0*/  PRMT R9, R3, 0x654, R4 ;  /* 0x0000065403097816 */ /* 0x000fc80000000004 */
[----:B------:R-:W-:Y:S01]  /*3ce0*/  SEL R0, R9, R0, !P0 ;  /* 0x0000000009007207 */ /* 0x000fe20004000000 */
[----:B--2---:R-:W-:Y:S06]  /*3cf0*/  @!P1 BRA `(.L_x_62) ;  /* 0x0000005c00989947 */ /* 0x004fec0003800000 */
.L_x_186:
[----:B------:R-:W-:Y:S01]  /*3d00*/  UIADD3 UR6, UPT, UPT, UR4, 0x1c0, URZ ;  /* 0x000001c004067890 */ /* 0x000fe2000fffe0ff */
[----:B------:R3:W-:Y:S01]  /*3d10*/  @!P0 SYNCS.ARRIVE.TRANS64.RED RZ, [R0+URZ], R5 ;  /* 0x0000000500ff89a7 */ /* 0x0007e200080004ff */
[----:B------:R-:W-:Y:S01]  /*3d20*/  UIADD3 UR7, UPT, UPT, UR4, 0x180, URZ ;  /* 0x0000018004077890 */ /* 0x000fe2000fffe0ff */
[----:B------:R-:W-:-:S08]  /*3d30*/  LOP3.LUT R2, R2, 0x1, RZ, 0x3c, !PT ;  /* 0x0000000102027812 */ /* 0x000fd000078e3cff */
[----:B------:R-:W-:Y:S06]  /*3d40*/  UGETNEXTWORKID.BROADCAST [UR6], [UR7] ;  /* 0x00000000060073ca */ /* 0x000fec0008000100 */
[----:B---3--:R-:W-:-:S04]  /*3d50*/  SHF.L.U32 R5, R8, 0x1f, RZ ;  /* 0x0000001f08057819 */ /* 0x008fc800000006ff */
[----:B------:R-:W3:Y:S02]  /*3d60*/  SYNCS.PHASECHK.TRANS64.TRYWAIT P1, [UR4+0x180], R5 ;  /* 0x00018005ff0075a7 */ /* 0x000ee40008021104 */
[----:B---3--:R-:W-:Y:S05]  /*3d70*/  @!P1 BRA `(.L_x_63) ;  /* 0x0000005c00909947 */ /* 0x008fea0003800000 */
.L_x_188:
[----:B--2---:R-:W2:Y:S01]  /*3d80*/  LDS.128 R4, [UR4+0x1c0] ;  /* 0x0001c004ff047984 */ /* 0x004ea20008000c00 */
[----:B------:R-:W-:Y:S01]  /*3d90*/  LOP3.LUT R8, R8, 0x1, RZ, 0x3c, !PT ;  /* 0x0000000108087812 */ /* 0x000fe200078e3cff */
[----:B------:R-:W-:Y:S01]  /*3da0*/  @!PT LDS RZ, [RZ] ;  /* 0x00000000fffff984 */ /* 0x000fe20000000800 */
[----:B------:R-:W-:Y:S01]  /*3db0*/  @!PT LDS RZ, [RZ] ;  /* 0x00000000fffff984 */ /* 0x000fe20000000800 */
[----:B------:R-:W-:Y:S01]  /*3dc0*/  @!PT LDS RZ, [RZ] ;  /* 0x00000000fffff984 */ /* 0x000fe20000000800 */
[----:B------:R-:W-:Y:S01]  /*3dd0*/  @!PT LDS RZ, [RZ] ;  /* 0x00000000fffff984 */ /* 0x000fe20000000800 */
[----:B------:R3:W-:Y:S06]  /*3de0*/  MEMBAR.ALL.CTA ;  /* 0x0000000000007992 */ /* 0x0007ec0000008000 */
[----:B---3--:R-:W3:Y:S02]  /*3df0*/  FENCE.VIEW.ASYNC.S ;  /* 0x00000000000073c6 */ /* 0x008ee40000000000 */
[----:B---3--:R-:W-:Y:S01]  /*3e00*/  SYNCS.ARRIVE.TRANS64.RED.A1T0 RZ, [UR5], RZ ;  /* 0x000000ffffff79a7 */ /* 0x008fe20008100405 */
[----:B--2---:R-:W-:-:S13]  /*3e10*/  LOP3.LUT P1, RZ, R6, 0x1, RZ, 0xc0, !PT ;  /* 0x0000000106ff7812 */ /* 0x004fda000782c0ff */
[----:B------:R-:W-:Y:S05]  /*3e20*/  @P1 BRA `(.L_x_64) ;  /* 0xfffffffc00981947 */ /* 0x000fea000383ffff */
[----:B------:R-:W-:-:S04]  /*3e30*/  SHF.L.U32 R0, R2, 0x1f, RZ ;  /* 0x0000001f02007819 */ /* 0x000fc800000006ff */
[----:B------:R-:W2:Y:S02]  /*3e40*/  SYNCS.PHASECHK.TRANS64 P0, [UR4+0x188], R0 ;  /* 0x00018800ff0075a7 */ /* 0x000ea40008001004 */
[----:B-12---:R-:W-:Y:S05]  /*3e50*/  @P0 EXIT ;  /* 0x000000000000094d */ /* 0x006fea0003800000 */
[----:B------:R-:W-:-:S07]  /*3e60*/  MOV R0, UR4 ;  /* 0x0000000400007c02 */ /* 0x000fce0008000f00 */
.L_x_65:
[----:B-1----:R-:W-:-:S04]  /*3e70*/  SHF.L.U32 R3, R2, 0x1f, RZ ;  /* 0x0000001f02037819 */ /* 0x002fc800000006ff */
[----:B------:R1:W2:Y:S03]  /*3e80*/  SYNCS.PHASECHK.TRANS64.TRYWAIT P0, [R0+URZ+0x188], R3 ;  /* 0x00018803000075a7 */ /* 0x0002a600080011ff */
[----:B--2---:R-:W-:Y:S05]  /*3e90*/  @!P0 NANOSLEEP.SYNCS 0x989680 ;  /* 0x009896800000895d */ /* 0x004fea0003900000 */
[----:B------:R-:W2:Y:S02]  /*3ea0*/  @!P0 SYNCS.PHASECHK.TRANS64 P0, [R0+URZ+0x188], R3 ;  /* 0x00018803000085a7 */ /* 0x000ea400080010ff */
[----:B--2---:R-:W-:Y:S05]  /*3eb0*/  @P0 EXIT ;  /* 0x000000000000094d */ /* 0x004fea0003800000 */
[----:B------:R-:W-:Y:S05]  /*3ec0*/  BRA `(.L_x_65) ;  /* 0xfffffffc00e87947 */ /* 0x000fea000383ffff */
.L_x_61:
[----:B------:R-:W-:Y:S05]  /*3ed0*/  BRA.U UP4, `(.L_x_66) ;  /* 0x0000001104687547 */ /* 0x000fea000b800000 */
[----:B------:R-:W2:Y:S01]  /*3ee0*/  S2UR UR4, SR_CgaCtaId ;  /* 0x00000000000479c3 */ /* 0x000ea20000008800 */
[----:B------:R-:W-:Y:S01]  /*3ef0*/  UMOV UR5, 0x40 ;  /* 0x0000004000057882 */ /* 0x000fe20000000000 */
[----:B------:R-:W-:Y:S01]  /*3f00*/  NOP ;  /* 0x0000000000007918 */ /* 0x000fe20000000000 */
[----:B------:R-:W-:Y:S01]  /*3f10*/  UMOV UR6, 0x400 ;  /* 0x0000040000067882 */ /* 0x000fe20000000000 */
[----:B--2---:R-:W-:Y:S02]  /*3f20*/  ULEA UR5, UR4, UR5, 0x18 ;  /* 0x0000000504057291 */ /* 0x004fe4000f8ec0ff */
[----:B------:R-:W-:-:S07]  /*3f30*/  ULEA UR6, UR4, UR6, 0x18 ;  /* 0x0000000604067291 */ /* 0x000fce000f8ec0ff */
[----:B------:R-:W2:Y:S02]  /*3f40*/  LDS.U8 R3, [UR5+0x1c] ;  /* 0x00001c05ff037984 */ /* 0x000ea40008000000 */
[----:B--2---:R-:W-:-:S13]  /*3f50*/  ISETP.NE.AND P0, PT, R3, RZ, PT ;  /* 0x000000ff0300720c */ /* 0x004fda0003f05270 */
[----:B------:R-:W-:Y:S05]  /*3f60*/  @P0 BRA `(.L_x_67) ;  /* 0x0000000400080947 */ /* 0x000fea0003800000 */
[----:B------:R-:W-:Y:S02]  /*3f70*/  UISETP.NE.U32.AND UP1, UPT, UR31, 0x1, UPT ;  /* 0x000000011f00788c */ /* 0x000fe4000bf25070 */
[----:B------:R-:W-:-:S07]  /*3f80*/  UIADD3 UR7, UPT, UPT, UR5, 0x8, URZ ;  /* 0x0000000805077890 */ /* 0x000fce000fffe0ff */
[----:B------:R-:W-:Y:S05]  /*3f90*/  BRA.U !UP1, `(.L_x_68) ;  /* 0x00000001099c7547 */ /* 0x000fea000b800000 */
[----:B------:R-:W-:Y:S01]  /*3fa0*/  ELECT P0, URZ, PT ;  /* 0x0000000000ff782f */ /* 0x000fe20003800000 */
[----:B------:R-:W-:-:S12]  /*3fb0*/  BSSY B0, `(.L_x_68) ;  /* 0x0000025000007945 */ /* 0x000fd80003800000 */
[----:B------:R-:W-:Y:S05]  /*3fc0*/  @!P0 BRA `(.L_x_69) ;  /* 0x00000000008c8947 */ /* 0x000fea0003800000 */
[----:B------:R-:W-:-:S05]  /*3fd0*/  UMOV UR4, 0x10 ;  /* 0x0000001000047882 */ /* 0x000fca0000000000 */
[----:B------:R-:W-:Y:S04]  /*3fe0*/  DEPBAR.LE SB2, 0x36 ;  /* 0x0000ad800000791a */ /* 0x000fe80000000000 */
[----:B------:R-:W2:Y:S02]  /*3ff0*/  UTCATOMSWS.2CTA.FIND_AND_SET.ALIGN UP0, UR4, UR4 ;  /* 0x00000004000475e3 */ /* 0x000ea40008200800 */
[----:B--2---:R-:W-:Y:S01]  /*4000*/  MOV R10, UR4 ;  /* 0x00000004000a7c02 */ /* 0x004fe20008000f00 */
[----:B------:R-:W-:Y:S06]  /*4010*/  BRA.U UP0, `(.L_x_70) ;  /* 0x0000000100187547 */ /* 0x000fec000b800000 */
.L_x_71:
[----:B------:R-:W-:Y:S05]  /*4020*/  NANOSLEEP 0x64 ;  /* 0x000000640000795d */ /* 0x000fea0003800000 */
[----:B------:R-:W-:-:S05]  /*4030*/  UMOV UR4, 0x10 ;  /* 0x0000001000047882 */ /* 0x000fca0000000000 */
[----:B------:R-:W-:Y:S04]  /*4040*/  DEPBAR.LE SB2, 0x36 ;  /* 0x0000ad800000791a */ /* 0x000fe80000000000 */
[----:B------:R-:W2:Y:S02]  /*4050*/  UTCATOMSWS.2CTA.FIND_AND_SET.ALIGN UP0, UR4, UR4 ;  /* 0x00000004000475e3 */ /* 0x000ea40008200800 */
[----:B--2---:R-:W-:Y:S01]  /*4060*/  MOV R10, UR4 ;  /* 0x00000004000a7c02 */ /* 0x004fe20008000f00 */
[----:B------:R-:W-:Y:S05]  /*4070*/  BRA.U !UP0, `(.L_x_71) ;  /* 0xfffffffd08e87547 */ /* 0x000fea000b83ffff */
.L_x_70:
[----:B------:R-:W2:Y:S01]  /*4080*/  LDS R6, [UR5+0x10] ;  /* 0x00001005ff067984 */ /* 0x000ea20008000800 */
[----:B------:R-:W-:Y:S01]  /*4090*/  IMAD.U32 R3, RZ, RZ, UR6 ;  /* 0x00000006ff037e24 */ /* 0x000fe2000f8e00ff */
[----:B------:R-:W-:-:S03]  /*40a0*/  MOV R4, UR30 ;  /* 0x0000001e00047c02 */ /* 0x000fc60008000f00 */
[----:B------:R-:W-:Y:S01]  /*40b0*/  VIADD R3, R3, 0x1d0 ;  /* 0x000001d003037836 */ /* 0x000fe20000000000 */
[----:B--2---:R-:W-:-:S04]  /*40c0*/  SHF.L.U32 R6, R6, 0x1f, RZ ;  /* 0x0000001f06067819 */ /* 0x004fc800000006ff */
[----:B------:R-:W2:Y:S02]  /*40d0*/  SYNCS.PHASECHK.TRANS64.TRYWAIT P0, [UR5+0x8], R6 ;  /* 0x00000806ff0075a7 */ /* 0x000ea40008001105 */
[----:B--2---:R-:W-:Y:S05]  /*40e0*/  @P0 BRA `(.L_x_72) ;  /* 0x0000000000080947 */ /* 0x004fea0003800000 */
[----:B------:R-:W2:Y:S02]  /*40f0*/  SYNCS.PHASECHK.TRANS64.TRYWAIT P0, [UR5+0x8], R6 ;  /* 0x00000806ff0075a7 */ /* 0x000ea40008001105 */
[----:B--2---:R-:W-:Y:S05]  /*4100*/  @!P0 BRA `(.L_x_73) ;  /* 0x0000005800c48947 */ /* 0x004fea0003800000 */
.L_x_72:
[----:B------:R-:W-:Y:S01]  /*4110*/  PRMT R4, R4, 0x654, R3 ;  /* 0x0000065404047816 */ /* 0x000fe20000000003 */
[----:B------:R-:W-:Y:S01]  /*4120*/  HFMA2 R3, -RZ, RZ, 0, 5.9604644775390625e-08 ;  /* 0x00000001ff037431 */ /* 0x000fe200000001ff */
[----:B------:R-:W-:Y:S01]  /*4130*/  UPRMT UR4, UR30, 0x654, UR7 ;  /* 0x000006541e047896 */ /* 0x000fe20008000007 */
[----:B------:R-:W-:Y:S02]  /*4140*/  IMAD.MOV.U32 R7, RZ, RZ, 0xffff ;  /* 0x0000ffffff077424 */ /* 0x000fe400078e00ff */
[----:B--2---:R-:W-:Y:S02]  /*4150*/  IMAD.MOV.U32 R6, RZ, RZ, 0x4 ;  /* 0x00000004ff067424 */ /* 0x004fe400078e00ff */
[----:B------:R-:W-:Y:S01]  /*4160*/  IMAD.SHL.U32 R9, R10, 0x20, RZ ;  /* 0x000000200a097824 */ /* 0x000fe200078e00ff */
[----:B------:R-:W-:Y:S02]  /*4170*/  MOV R5, UR4 ;  /* 0x0000000400057c02 */ /* 0x000fe40008000f00 */
[-C--:B------:R-:W-:Y:S01]  /*4180*/  SHF.L.U32 R8, R7, R10.reuse, RZ ;  /* 0x0000000a07087219 */ /* 0x080fe200000006ff */
[----:B------:R2:W-:Y:S01]  /*4190*/  SYNCS.ARRIVE.TRANS64.RED RZ, [UR4], R6 ;  /* 0x00000006ffff79a7 */ /* 0x0005e20008000404 */
[----:B------:R-:W-:Y:S01]  /*41a0*/  SHF.L.U32 R7, R3, R10, RZ ;  /* 0x0000000a03077219 */ /* 0x000fe200000006ff */
[----:B------:R2:W-:Y:S04]  /*41b0*/  STS [UR6+0x1d0], R9 ;  /* 0x0001d009ff007988 */ /* 0x0005e80008000806 */
[----:B------:R2:W-:Y:S04]  /*41c0*/  STAS [R4.64], R10 ;  /* 0x0000000a04007dbd */ /* 0x0005e8000c0008ff */
[----:B------:R2:W-:Y:S04]  /*41d0*/  ATOMS.OR RZ, [UR5+0x14], R8 ;  /* 0x00001408ffff798c */ /* 0x0005e8000b000005 */
[----:B------:R2:W-:Y:S04]  /*41e0*/  ATOMS.OR RZ, [UR5+0x18], R7 ;  /* 0x00001807ffff798c */ /* 0x0005e8000b000005 */
[----:B------:R2:W-:Y:S02]  /*41f0*/  ATOMS.XOR RZ, [UR5+0x10], R3 ;  /* 0x00001003ffff798c */ /* 0x0005e4000b800005 */
.L_x_69:
[----:B-1----:R-:W-:Y:S05]  /*4200*/  BSYNC B0 ;  /* 0x0000000000007941 */ /* 0x002fea0003800000 */
.L_x_68:
[----:B------:R-:W-:Y:S05]  /*4210*/  BRA.U UP1, `(.L_x_74) ;  /* 0x00000001016c7547 */ /* 0x000fea000b800000 */
[----:B------:R-:W-:-:S03]  /*4220*/  UMOV UR4, 0xffffffff ;  /* 0xffffffff00047882 */ /* 0x000fc60000000000 */
[----:B------:R-:W-:Y:S05]  /*4230*/  BRA.DIV UR4, `(.L_x_75) ;  /* 0x0000005a04907947 */ /* 0x000fea000b800000 */
[----:B------:R-:W-:-:S13]  /*4240*/  ELECT P0, URZ, PT ;  /* 0x0000000000ff782f */ /* 0x000fda0003800000 */
.L_x_191:
[----:B------:R-:W-:Y:S05]  /*4250*/  @!P0 BRA `(.L_x_74) ;  /* 0x00000000005c8947 */ /* 0x000fea0003800000 */
[----:B--2---:R-:W2:Y:S02]  /*4260*/  LDS R4, [UR5+0x10] ;  /* 0x00001005ff047984 */ /* 0x004ea40008000800 */
[----:B--2---:R-:W-:-:S04]  /*4270*/  SHF.L.U32 R4, R4, 0x1f, RZ ;  /* 0x0000001f04047819 */ /* 0x004fc800000006ff */
[----:B------:R-:W2:Y:S02]  /*4280*/  SYNCS.PHASECHK.TRANS64.TRYWAIT P0, [UR5+0x8], R4 ;  /* 0x00000804ff0075a7 */ /* 0x000ea40008001105 */
[----:B--2---:R-:W-:Y:S05]  /*4290*/  @P0 BRA `(.L_x_76) ;  /* 0x0000000000080947 */ /* 0x004fea0003800000 */
[----:B------:R-:W2:Y:S02]  /*42a0*/  SYNCS.PHASECHK.TRANS64.TRYWAIT P0, [UR5+0x8], R4 ;  /* 0x00000804ff0075a7 */ /* 0x000ea40008001105 */
[----:B--2---:R-:W-:Y:S05]  /*42b0*/  @!P0 BRA `(.L_x_77) ;  /* 0x0000005800948947 */ /* 0x004fea0003800000 */
.L_x_76:
[----:B------:R-:W3:Y:S01]  /*42c0*/  LDS R6, [UR6+0x1d0] ;  /* 0x0001d006ff067984 */ /* 0x000ee20008000800 */
[----:B--2---:R-:W-:Y:S02]  /*42d0*/  HFMA2 R3, -RZ, RZ, 0, 5.9604644775390625e-08 ;  /* 0x00000001ff037431 */ /* 0x004fe400000001ff */
[----:B------:R-:W-:Y:S01]  /*42e0*/  IMAD.MOV.U32 R4, RZ, RZ, 0xffff ;  /* 0x0000ffffff047424 */ /* 0x000fe200078e00ff */
[----:B------:R-:W-:Y:S01]  /*42f0*/  UPRMT UR4, UR30, 0x654, UR7 ;  /* 0x000006541e047896 */ /* 0x000fe20008000007 */
[----:B---3--:R-:W-:-:S03]  /*4300*/  IMAD.SHL.U32 R5, R6, 0x20, RZ ;  /* 0x0000002006057824 */ /* 0x008fc600078e00ff */
[-C--:B------:R-:W-:Y:S02]  /*4310*/  SHF.L.U32 R4, R4, R6.reuse, RZ ;  /* 0x0000000604047219 */ /* 0x080fe400000006ff */
[----:B------:R-:W-:Y:S01]  /*4320*/  SHF.L.U32 R6, R3, R6, RZ ;  /* 0x0000000603067219 */ /* 0x000fe200000006ff */
[----:B------:R3:W-:Y:S04]  /*4330*/  STS [UR6+0x1d0], R5 ;  /* 0x0001d005ff007988 */ /* 0x0007e80008000806 */
[----:B------:R3:W-:Y:S04]  /*4340*/  ATOMS.OR RZ, [UR5+0x14], R4 ;  /* 0x00001404ffff798c */ /* 0x0007e8000b000005 */
[----:B------:R3:W-:Y:S01]  /*4350*/  ATOMS.OR RZ, [UR5+0x18], R6 ;  /* 0x00001806ffff798c */ /* 0x0007e2000b000005 */
[----:B------:R-:W-:Y:S03]  /*4360*/  SYNCS.ARRIVE.TRANS64.RED.A1T0 RZ, [UR4], RZ ;  /* 0x000000ffffff79a7 */ /* 0x000fe60008100404 */
[----:B------:R3:W-:Y:S01]  /*4370*/  ATOMS.XOR RZ, [UR5+0x10], R3 ;  /* 0x00001003ffff798c */ /* 0x0007e2000b800005 */
[----:B------:R-:W-:Y:S05]  /*4380*/  BRA `(.L_x_74) ;  /* 0x0000000000107947 */ /* 0x000fea0003800000 */
.L_x_67:
[----:B------:R-:W-:Y:S02]  /*4390*/  MOV R3, 0xffffffff ;  /* 0xffffffff00037802 */ /* 0x000fe40000000f00 */
[----:B------:R-:W-:-:S03]  /*43a0*/  MOV R4, 0x43d0 ;  /* 0x000043d000047802 */ /* 0x000fc60000000f00 */
[----:B------:R2:W-:Y:S04]  /*43b0*/  STS [UR6+0x1d0], R3 ;  /* 0x0001d003ff007988 */ /* 0x0005e80008000806 */
[----:B-12--5:R-:W-:Y:S05]  /*43c0*/  CALL.REL.NOINC `($__internal_1_$__cuda_sm10x_tcgen05_guardrail_trap_phase_invalid_during_alloc) ;  /* 0x0000005c00d07944 */ /* 0x026fea0003c00000 */
.L_x_74:
[----:B------:R-:W-:Y:S05]  /*43d0*/  WARPSYNC.ALL ;  /* 0x0000000000007948 */ /* 0x000fea0003800000 */
[----:B------:R-:W4:Y:S01]  /*43e0*/  S2UR UR17, SR_CgaCtaId ;  /* 0x00000000001179c3 */ /* 0x000f220000008800 */
[----:B------:R-:W-:Y:S01]  /*43f0*/  UMOV UR4, 0x400 ;  /* 0x0000040000047882 */ /* 0x000fe20000000000 */
[----:B------:R-:W-:-:S06]  /*4400*/  NOP ;  /* 0x0000000000007918 */ /* 0x000fcc0000000000 */
[----:B------:R-:W-:Y:S06]  /*4410*/  BAR.ARV 0x6, 0xa0 ;  /* 0x0182800000007b1d */ /* 0x000fec0000002000 */
[----:B------:R-:W1:Y:S01]  /*4420*/  LDCU.64 UR6, c[0x0][0x388] ;  /* 0x00007100ff0677ac */ /* 0x000e620008000a00 */
[----:B------:R-:W-:Y:S01]  /*4430*/  LOP3.LUT R2, R2, 0xffff, RZ, 0xc0, !PT ;  /* 0x0000ffff02027812 */ /* 0x000fe200078ec0ff */
[----:B--2---:R-:W-:Y:S01]  /*4440*/  IMAD.MOV.U32 R8, RZ, RZ, 0x1 ;  /* 0x00000001ff087424 */ /* 0x004fe200078e00ff */
[----:B------:R-:W-:Y:S01]  /*4450*/  LOP3.LUT R0, R0, 0xffff, RZ, 0xc0, !PT ;  /* 0x0000ffff00007812 */ /* 0x000fe200078ec0ff */
[----:B------:R-:W2:Y:S01]  /*4460*/  LDCU.64 UR8, c[0x0][0x390] ;  /* 0x00007200ff0877ac */ /* 0x000ea20008000a00 */
[----:B------:R-:W-:Y:S01]  /*4470*/  R2UR UR18, R2 ;  /* 0x00000000021272ca */ /* 0x000fe200000e0000 */
[----:B------:R-:W-:Y:S01]  /*4480*/  IMAD.MOV.U32 R2, RZ, RZ, RZ ;  /* 0x000000ffff027224 */ /* 0x000fe200078e00ff */
[----:B------:R-:W-:Y:S01]  /*4490*/  R2UR UR28, R0 ;  /* 0x00000000001c72ca */ /* 0x000fe200000e0000 */
[----:B------:R-:W-:Y:S01]  /*44a0*/  IMAD.MOV.U32 R0, RZ, RZ, RZ ;  /* 0x000000ffff007224 */ /* 0x000fe200078e00ff */
[----:B------:R-:W-:Y:S01]  /*44b0*/  UMOV UR21, URZ ;  /* 0x000000ff00157c82 */ /* 0x000fe20008000000 */
[----:B----4-:R-:W-:-:S02]  /*44c0*/  ULEA UR17, UR17, UR4, 0x18 ;  /* 0x0000000411117291 */ /* 0x010fc4000f8ec0ff */
[----:B------:R-:W-:Y:S02]  /*44d0*/  UISETP.NE.AND UP3, UPT, UR31, URZ, UPT ;  /* 0x000000ff1f00728c */ /* 0x000fe4000bf65270 */
[----:B------:R-:W-:Y:S01]  /*44e0*/  UIADD3 UR23, UPT, UPT, UR17, 0x188, URZ ;  /* 0x0000018811177890 */ /* 0x000fe2000fffe0ff */
[----:B------:R-:W-:Y:S01]  /*44f0*/  UMOV UR16, URZ ;  /* 0x000000ff00107c82 */ /* 0x000fe20008000000 */
[----:B------:R-:W-:Y:S01]  /*4500*/  UMOV UR26, 0x0 ;  /* 0x00000000001a7882 */ /* 0x000fe20000000000 */
[----:B-1----:R-:W-:Y:S02]  /*4510*/  UIADD3 UR4, UPT, UPT, UR6, 0x1f, URZ ;  /* 0x0000001f06047890 */ /* 0x002fe4000fffe0ff */
[----:B---3--:R-:W1:Y:S01]  /*4520*/  LDS R3, [UR17+0x1d0] ;  /* 0x0001d011ff037984 */ /* 0x008e620008000800 */
[----:B------:R-:W-:Y:S02]  /*4530*/  UPRMT UR23, URZ, 0x654, UR23 ;  /* 0x00000654ff177896 */ /* 0x000fe40008000017 */
[----:B------:R-:W-:Y:S01]  /*4540*/  USHF.R.S32.HI UR5, URZ, 0x1f, UR4 ;  /* 0x0000001fff057899 */ /* 0x000fe20008011404 */
[----:B------:R-:W-:Y:S01]  /*4550*/  UMOV UR27, 0x10100010 ;  /* 0x10100010001b7882 */ /* 0x000fe20000000000 */
[----:B------:R-:W-:-:S02]  /*4560*/  UMOV UR24, 0x0 ;  /* 0x0000000000187882 */ /* 0x000fc40000000000 */
[----:B------:R-:W-:Y:S02]  /*4570*/  ULEA.HI UR4, UR5, UR4, URZ, 0x5 ;  /* 0x0000000405047291 */ /* 0x000fe4000f8f28ff */
[----:B------:R-:W-:Y:S02]  /*4580*/  UIADD3 UR5, UPT, UPT, UR17, 0x6400, URZ ;  /* 0x0000640011057890 */ /* 0x000fe4000fffe0ff */
[----:B------:R-:W-:Y:S02]  /*4590*/  USHF.R.S32.HI UR4, URZ, 0x5, UR4 ;  /* 0x00000005ff047899 */ /* 0x000fe40008011404 */
[----:B------:R-:W-:Y:S02]  /*45a0*/  USHF.R.U32.HI UR5, URZ, 0x4, UR5 ;  /* 0x00000004ff057899 */ /* 0x000fe40008011605 */
[----:B------:R-:W-:Y:S02]  /*45b0*/  UIMAD UR4, UR4, UR7, URZ ;  /* 0x00000007040472a4 */ /* 0x000fe4000f8e02ff */
[----:B------:R-:W-:-:S02]  /*45c0*/  ULOP3.LUT UR5, UR5, 0x3fff, URZ, 0xc0, !UPT ;  /* 0x00003fff05057892 */ /* 0x000fc4000f8ec0ff */
[----:B--2---:R-:W-:Y:S02]  /*45d0*/  UIMAD UR4, UR4, UR8, URZ ;  /* 0x00000008040472a4 */ /* 0x004fe4000f8e02ff */
[----:B------:R-:W-:Y:S02]  /*45e0*/  ULOP3.LUT UR19, UR5, 0x10000, URZ, 0xfc, !UPT ;  /* 0x0001000005137892 */ /* 0x000fe4000f8efcff */
[----:B------:R-:W-:Y:S02]  /*45f0*/  UIMAD UR6, UR4, UR9, URZ ;  /* 0x00000009040672a4 */ /* 0x000fe4000f8e02ff */
[----:B------:R-:W-:Y:S02]  /*4600*/  UIADD3 UR4, UPT, UPT, UR17, 0x2e400, URZ ;  /* 0x0002e40011047890 */ /* 0x000fe4000fffe0ff */
[----:B------:R-:W-:Y:S02]  /*4610*/  UIADD3 UR29, UPT, UPT, UR6, -0x1, URZ ;  /* 0xffffffff061d7890 */ /* 0x000fe4000fffe0ff */
[----:B------:R-:W-:-:S02]  /*4620*/  USHF.R.U32.HI UR4, URZ, 0x4, UR4 ;  /* 0x00000004ff047899 */ /* 0x000fc40008011604 */
[----:B------:R-:W-:Y:S02]  /*4630*/  UISETP.GE.AND UP4, UPT, UR6, 0x1, UPT ;  /* 0x000000010600788c */ /* 0x000fe4000bf86270 */
[----:B------:R-:W-:Y:S01]  /*4640*/  ULOP3.LUT UR4, UR4, 0x3fff, URZ, 0xc0, !UPT ;  /* 0x00003fff04047892 */ /* 0x000fe2000f8ec0ff */
[----:B------:R-:W-:-:S03]  /*4650*/  UMOV UR25, 0x10100010 ;  /* 0x1010001000197882 */ /* 0x000fc60000000000 */
[----:B------:R-:W-:Y:S01]  /*4660*/  ULOP3.LUT UR20, UR4, 0x10000, URZ, 0xfc, !UPT ;  /* 0x0001000004147892 */ /* 0x000fe2000f8efcff */
[C---:B-1----:R-:W-:Y:S01]  /*4670*/  VIADD R5, R3.reuse, 0x40 ;  /* 0x0000004003057836 */ /* 0x042fe20000000000 */
[----:B------:R-:W-:-:S04]  /*4680*/  LOP3.LUT R4, R3, 0xffff, RZ, 0xc0, !PT ;  /* 0x0000ffff03047812 */ /* 0x000fc800078ec0ff */
[----:B------:R-:W-:-:S05]  /*4690*/  LOP3.LUT R5, R5, 0xffff, RZ, 0xc0, !PT ;  /* 0x0000ffff05057812 */ /* 0x000fca00078ec0ff */
[----:B------:R1:W-:Y:S02]  /*46a0*/  STL.64 [R1], R4 ;  /* 0x0000000401007387 */ /* 0x0003e40000100a00 */
.L_x_86:
[----:B-1----:R-:W-:-:S04]  /*46b0*/  SHF.L.U32 R5, R2, 0x1f, RZ ;  /* 0x0000001f02057819 */ /* 0x002fc800000006ff */
[----:B------:R-:W1:Y:S02]  /*46c0*/  SYNCS.PHASECHK.TRANS64.TRYWAIT P0, [UR17+0x180], R5 ;  /* 0x00018005ff0075a7 */ /* 0x000e640008001111 */
[----:B-1-34-:R-:W-:Y:S05]  /*46d0*/  @!P0 BRA `(.L_x_78) ;  /* 0x0000005400a48947 */ /* 0x01afea0003800000 */
.L_x_193:
[----:B-1----:R-:W1:Y:S01]  /*46e0*/  LDS.128 R4, [UR17+0x1c0] ;  /* 0x0001c011ff047984 */ /* 0x002e620008000c00 */
[----:B------:R-:W-:Y:S01]  /*46f0*/  ULEA UR22, UR21, UR17, 0x3 ;  /* 0x0000001115167291 */ /* 0x000fe2000f8e18ff */
[----:B------:R-:W-:Y:S01]  /*4700*/  @!PT LDS RZ, [RZ] ;  /* 0x00000000fffff984 */ /* 0x000fe20000000800 */
[----:B------:R-:W-:Y:S01]  /*4710*/  @!PT LDS RZ, [RZ] ;  /* 0x00000000fffff984 */ /* 0x000fe20000000800 */
[----:B------:R-:W-:Y:S01]  /*4720*/  @!PT LDS RZ, [RZ] ;  /* 0x00000000fffff984 */ /* 0x000fe20000000800 */
[----:B------:R-:W-:Y:S01]  /*4730*/  @!PT LDS RZ, [RZ] ;  /* 0x00000000fffff984 */ /* 0x000fe20000000800 */
[----:B------:R2:W-:Y:S06]  /*4740*/  MEMBAR.ALL.CTA ;  /* 0x0000000000007992 */ /* 0x0005ec0000008000 */
[----:B--2---:R-:W2:Y:S02]  /*4750*/  FENCE.VIEW.ASYNC.S ;  /* 0x00000000000073c6 */ /* 0x004ea40000000000 */
[----:B--2---:R-:W-:Y:S01]  /*4760*/  SYNCS.ARRIVE.TRANS64.RED.A1T0 RZ, [UR23], RZ ;  /* 0x000000ffffff79a7 */ /* 0x004fe20008100417 */
[----:B-1----:R-:W-:Y:S01]  /*4770*/  LOP3.LUT P2, RZ, R6, 0x1, RZ, 0xc0, !PT ;  /* 0x0000000106ff7812 */ /* 0x002fe2000784c0ff */
[----:B------:R-:W-:-:S12]  /*4780*/  BRA.U UP3, `(.L_x_79) ;  /* 0x00000001030c7547 */ /* 0x000fd8000b800000 */
[----:B------:R-:W-:-:S04]  /*4790*/  SHF.L.U32 R5, R8, 0x1f, RZ ;  /* 0x0000001f08057819 */ /* 0x000fc800000006ff */
[----:B------:R-:W1:Y:S02]  /*47a0*/  SYNCS.PHASECHK.TRANS64.TRYWAIT P0, [UR22+0x1a0], R5 ;  /* 0x0001a005ff0075a7 */ /* 0x000e640008001116 */
[----:B-1----:R-:W-:Y:S05]  /*47b0*/  @!P0 BRA `(.L_x_80) ;  /* 0x0000005400848947 */ /* 0x002fea0003800000 */
.L_x_79:
[----:B------:R-:W-:Y:S05]  /*47c0*/  BRA.U UP3, `(.L_x_81) ;  /* 0x0000000103d47547 */ /* 0x000fea000b800000 */
[----:B------:R-:W-:Y:S05]  /*47d0*/  BRA.U !UP4, `(.L_x_82) ;  /* 0x000000010cc47547 */ /* 0x000fea000b800000 */
[----:B------:R-:W-:Y:S01]  /*47e0*/  ULEA UR4, UR21, UR49, 0x2 ;  /* 0x0000003115047291 */ /* 0x000fe2000f8e10ff */
[----:B-1----:R-:W-:-:S08]  /*47f0*/  SHF.L.U32 R4, R0, 0x1f, RZ ;  /* 0x0000001f00047819 */ /* 0x002fd000000006ff */
[----:B------:R-:W5:Y:S01]  /*4800*/  LDL R5, [UR4] ;  /* 0x00000004ff057983 */ /* 0x000f620008100800 */
[----:B------:R-:W-:Y:S02]  /*4810*/  ULEA UR4, UR16, UR17, 0x3 ;  /* 0x0000001110047291 */ /* 0x000fe4000f8e18ff */
[----:B------:R-:W-:Y:S01]  /*4820*/  UPLOP3.LUT UP2, UPT, UPT, UPT, UPT, 0x40, 0x4 ;  /* 0x000000000004789c */ /* 0x000fe20003f4e870 */
[----:B------:R-:W-:Y:S01]  /*4830*/  UMOV UR15, UR29 ;  /* 0x0000001d000f7c82 */ /* 0x000fe20008000000 */
[----:B------:R-:W-:-:S05]  /*4840*/  UMOV UR5, UR16 ;  /* 0x0000001000057c82 */ /* 0x000fca0008000000 */
[----:B------:R1:W2:Y:S04]  /*4850*/  SYNCS.PHASECHK.TRANS64.TRYWAIT P1, [UR4], R4 ;  /* 0x00000004ff0075a7 */ /* 0x0002a80008021104 */
.L_x_85:
[----:B---3--:R-:W-:Y:S01]  /*4860*/  ULEA UR10, UR5, UR17, 0x3 ;  /* 0x00000011050a7291 */ /* 0x008fe2000f8e18ff */
[----:B--2-4-:R-:W-:Y:S11]  /*4870*/  @P1 BRA `(.L_x_83) ;  /* 0x00000000000c1947 */ /* 0x014ff60003800000 */
[----:B------:R-:W-:Y:S04]  /*4880*/  SHF.L.U32 R7, R0, 0x1f, RZ ;  /* 0x0000001f00077819 */ /* 0x000fe800000006ff */
[----:B------:R-:W2:Y:S02]  /*4890*/  SYNCS.PHASECHK.TRANS64.TRYWAIT P0, [UR10], R7 ;  /* 0x00000007ff0075a7 */ /* 0x000ea4000800110a */
[----:B--2---:R-:W-:Y:S05]  /*48a0*/  @!P0 BRA `(.L_x_84) ;  /* 0x0000005400608947 */ /* 0x004fea0003800000 */
.L_x_83:
[----:B------:R-:W-:Y:S01]  /*48b0*/  UISETP.NE.AND UP0, UPT, UR15, URZ, UPT ;  /* 0x000000ff0f00728c */ /* 0x000fe2000bf05270 */
[----:B------:R-:W-:Y:S01]  /*48c0*/  PLOP3.LUT P1, PT, PT, PT, PT, 0x80, 0x8 ;  /* 0x000000000008781c */ /* 0x000fe20003f2f070 */
[----:B------:R-:W-:Y:S02]  /*48d0*/  UIADD3 UR4, UPT, UPT, UR5, 0x1, URZ ;  /* 0x0000000105047890 */ /* 0x000fe4000fffe0ff */
[----:B------:R-:W-:Y:S02]  /*48e0*/  ULEA UR8, UR5, UR20, 0x7 ;  /* 0x0000001405087291 */ /* 0x000fe4000f8e38ff */
[----:B------:R-:W-:Y:S01]  /*48f0*/  UISETP.NE.AND UP1, UPT, UR4, 0x14, UPT ;  /* 0x000000140400788c */ /* 0x000fe2000bf25270 */
[----:B------:R-:W-:Y:S01]  /*4900*/  PLOP3.LUT P0, PT, PT, PT, UP0, 0x80, 0x8 ;  /* 0x000000000008781c */ /* 0x000fe20003f0f008 */
[----:B------:R-:W-:Y:S02]  /*4910*/  UIADD3 UR12, UPT, UPT, UR8, 0x2, URZ ;  /* 0x00000002080c7890 */ /* 0x000fe4000fffe0ff */
[----:B------:R-:W-:Y:S02]  /*4920*/  USEL UR6, URZ, 0x1, UP1 ;  /* 0x00000001ff067887 */ /* 0x000fe40008800000 */
[----:B------:R-:W-:Y:S02]  /*4930*/  USEL UR16, UR4, URZ, UP1 ;  /* 0x000000ff04107287 */ /* 0x000fe40008800000 */
[----:B------:R-:W-:Y:S02]  /*4940*/  UIADD3 UR10, UPT, UPT, UR10, 0xa0, URZ ;  /* 0x000000a00a0a7890 */ /* 0x000fe4000fffe0ff */
[----:B------:R-:W-:Y:S01]  /*4950*/  @UP0 ULEA UR4, UR16, UR17, 0x3 ;  /* 0x0000001110040291 */ /* 0x000fe2000f8e18ff */
[----:B------:R-:W-:Y:S01]  /*4960*/  LOP3.LUT R0, R0, UR6, RZ, 0x3c, !PT ;  /* 0x0000000600007c12 */ /* 0x000fe2000f8e3cff */
[----:B------:R-:W-:Y:S01]  /*4970*/  UMOV UR9, 0x80004020 ;  /* 0x8000402000097882 */ /* 0x000fe20000000000 */
[----:B------:R-:W-:Y:S01]  /*4980*/  UMOV UR13, 0x80004020 ;  /* 0x80004020000d7882 */ /* 0x000fe20000000000 */
[----:B------:R-:W-:Y:S01]  /*4990*/  UMOV UR7, 0x80004020 ;  /* 0x8000402000077882 */ /* 0x000fe20000000000 */
[----:B-1----:R-:W-:Y:S04]  /*49a0*/  @P0 SHF.L.U32 R4, R0, 0x1f, RZ ;  /* 0x0000001f00040819 */ /* 0x002fe800000006ff */
[----:B------:R3:W4:Y:S01]  /*49b0*/  @P0 SYNCS.PHASECHK.TRANS64.TRYWAIT P1, [UR4], R4 ;  /* 0x00000004ff0005a7 */ /* 0x0007220008021104 */
[----:B------:R-:W-:Y:S11]  /*49c0*/  ELECT P0, URZ, PT ;  /* 0x0000000000ff782f */ /* 0x000ff60003800000 */
[----:B------:R-:W-:Y:S02]  /*49d0*/  @!UPT UIADD3 URZ, UPT, UPT, URZ, URZ, URZ ;  /* 0x000000fffffff290 */ /* 0x000fe4000fffe0ff */
[C---:B-----5:R-:W-:Y:S01]  /*49e0*/  @P0 R2UR.BROADCAST UR14, R5.reuse ;  /* 0x00000000050e02ca */ /* 0x060fe200008e0000 */
[----:B------:R-:W-:Y:S01]  /*49f0*/  ULEA UR4, UR5, UR19, 0x9 ;  /* 0x0000001305047291 */ /* 0x000fe2000f8e48ff */
[----:B------:R-:W-:Y:S11]  /*4a00*/  ELECT P0, URZ, PT ;  /* 0x0000000000ff782f */ /* 0x000ff60003800000 */
[----:B------:R-:W-:Y:S02]  /*4a10*/  @!UPT UIADD3 URZ, UPT, UPT, URZ, URZ, URZ ;  /* 0x000000fffffff290 */ /* 0x000fe4000fffe0ff */
[----:B------:R-:W-:Y:S01]  /*4a20*/  @P0 R2UR.BROADCAST UR11, R5 ;  /* 0x00000000050b02ca */ /* 0x000fe200008e0000 */
[----:B------:R-:W-:Y:S01]  /*4a30*/  UIADD3 UR6, UPT, UPT, UR4, 0x2, URZ ;  /* 0x0000000204067890 */ /* 0x000fe2000fffe0ff */
[----:B------:R-:W-:Y:S02]  /*4a40*/  UMOV UR5, 0x80004020 ;  /* 0x8000402000057882 */ /* 0x000fe40000000000 */
[----:B------:R1:W-:Y:S01]  /*4a50*/  UTCHMMA.2CTA gdesc[UR4], gdesc[UR8], tmem[UR14], tmem[UR26], idesc[UR27], UP2 ;  /* 0x00ff1a08040075ea */ /* 0x0003e2000920000e */
[----:B------:R-:W-:Y:S08]  /*4a60*/  UPLOP3.LUT UP2, UPT, UPT, UPT, UPT, 0x80, 0x8 ;  /* 0x000000000008789c */ /* 0x000ff00003f4f070 */
[----:B------:R3:W-:Y:S01]  /*4a70*/  UTCHMMA.2CTA gdesc[UR6], gdesc[UR12], tmem[UR11], tmem[UR24], idesc[UR25], UPT ;  /* 0x00ff180c060075ea */ /* 0x0007e2000ba0000b */
[----:B------:R3:W-:Y:S01]  /*4a80*/  UTCBAR.2CTA.MULTICAST [UR10], URZ, UR18 ;  /* 0x000000ff0a0073e9 */ /* 0x0007e20008200812 */
[----:B-1----:R-:W-:Y:S02]  /*4a90*/  UIADD3 UR4, UPT, UPT, UR15, 0x1, URZ ;  /* 0x000000010f047890 */ /* 0x002fe4000fffe0ff */
[----:B------:R-:W-:Y:S02]  /*4aa0*/  UIADD3 UR8, UPT, UPT, UR15, -0x1, URZ ;  /* 0xffffffff0f087890 */ /* 0x000fe4000fffe0ff */
[----:B------:R-:W-:Y:S01]  /*4ab0*/  UISETP.GT.U32.AND UP0, UPT, UR4, 0x1, UPT ;  /* 0x000000010400788c */ /* 0x000fe2000bf04070 */
[----:B------:R-:W-:Y:S04]  /*4ac0*/  UMOV UR5, UR16 ;  /* 0x0000001000057c82 */ /* 0x000fe80008000000 */
[----:B------:R-:W-:Y:S04]  /*4ad0*/  UMOV UR15, UR8 ;  /* 0x00000008000f7c82 */ /* 0x000fe80008000000 */
[----:B------:R-:W-:Y:S05]  /*4ae0*/  BRA.U UP0, `(.L_x_85) ;  /* 0xfffffffd005c7547 */ /* 0x000fea000b83ffff */
.L_x_82:
[----:B------:R-:W-:-:S09]  /*4af0*/  UIADD3 UR4, UPT, UPT, UR22, 0x190, URZ ;  /* 0x0000019016047890 */ /* 0x000fd2000fffe0ff */
[----:B------:R2:W-:Y:S01]  /*4b00*/  UTCBAR.2CTA.MULTICAST [UR4], URZ, UR28 ;  /* 0x000000ff040073e9 */ /* 0x0005e2000820081c */
[----:B------:R-:W-:Y:S02]  /*4b10*/  NOP ;  /* 0x0000000000007918 */ /* 0x000fe40000000000 */
.L_x_81:
[----:B--2---:R-:W-:Y:S01]  /*4b20*/  UIADD3 UR4, UPT, UPT, UR21, 0x1, URZ ;  /* 0x0000000115047890 */ /* 0x004fe2000fffe0ff */
[----:B------:R-:W-:-:S03]  /*4b30*/  LOP3.LUT R2, R2, 0x1, RZ, 0x3c, !PT ;  /* 0x0000000102027812 */ /* 0x000fc600078e3cff */
[----:B------:R-:W-:-:S04]  /*4b40*/  UISETP.NE.AND UP0, UPT, UR4, 0x2, UPT ;  /* 0x000000020400788c */ /* 0x000fc8000bf05270 */
[----:B------:R-:W-:Y:S02]  /*4b50*/  USEL UR5, URZ, 0x1, UP0 ;  /* 0x00000001ff057887 */ /* 0x000fe40008000000 */
[----:B------:R-:W-:-:S04]  /*4b60*/  USEL UR21, UR4, URZ, UP0 ;  /* 0x000000ff04157287 */ /* 0x000fc80008000000 */
[----:B------:R-:W-:Y:S01]  /*4b70*/  LOP3.LUT R8, R8, UR5, RZ, 0x3c, !PT ;  /* 0x0000000508087c12 */ /* 0x000fe2000f8e3cff */
[----:B------:R-:W-:Y:S07]  /*4b80*/  @P2 BRA `(.L_x_86) ;  /* 0xfffffff800c82947 */ /* 0x000fee000383ffff */
[----:B------:R-:W2:Y:S01]  /*4b90*/  S2UR UR8, SR_CgaCtaId ;  /* 0x00000000000879c3 */ /* 0x000ea20000008800 */
[----:B------:R-:W-:Y:S01]  /*4ba0*/  ELECT P0, URZ, PT ;  /* 0x0000000000ff782f */ /* 0x000fe20003800000 */
[----:B------:R-:W-:Y:S01]  /*4bb0*/  HFMA2 R0, -RZ, RZ, 0, 5.9604644775390625e-08 ;  /* 0x00000001ff007431 */ /* 0x000fe200000001ff */
[----:B------:R-:W-:-:S05]  /*4bc0*/  UMOV UR4, 0x40 ;  /* 0x0000004000047882 */ /* 0x000fca0000000000 */
[----:B------:R-:W-:Y:S01]  /*4bd0*/  UVIRTCOUNT.DEALLOC.SMPOOL 0x80 ;  /* 0x000000800000784c */ /* 0x000fe20000000000 */
[----:B------:R-:W-:Y:S02]  /*4be0*/  UISETP.NE.AND UP0, UPT, UR31, URZ, UPT ;  /* 0x000000ff1f00728c */ /* 0x000fe4000bf05270 */
[----:B--2---:R-:W-:-:S09]  /*4bf0*/  ULEA UR8, UR8, UR4, 0x18 ;  /* 0x0000000408087291 */ /* 0x004fd2000f8ec0ff */
[----:B------:R2:W-:Y:S01]  /*4c00*/  @P0 STS.U8 [UR8+0x1c], R0 ;  /* 0x00001c00ff000988 */ /* 0x0005e20008000008 */
[----:B------:R-:W-:Y:S05]  /*4c10*/  BRA.U UP0, `(.L_x_87) ;  /* 0x0000000100587547 */ /* 0x000fea000b800000 */
[----:B------:R-:W-:Y:S01]  /*4c20*/  UIADD3 UR5, UPT, UPT, UR17, 0x1a0, URZ ;  /* 0x000001a011057890 */ /* 0x000fe2000fffe0ff */
[----:B-1----:R-:W-:-:S03]  /*4c30*/  SHF.L.U32 R5, R8, 0x1f, RZ ;  /* 0x0000001f08057819 */ /* 0x002fc600000006ff */
[----:B------:R-:W-:-:S09]  /*4c40*/  ULEA UR4, UR21, UR5, 0x3 ;  /* 0x0000000515047291 */ /* 0x000fd2000f8e18ff */
[----:B------:R-:W1:Y:S02]  /*4c50*/  SYNCS.PHASECHK.TRANS64.TRYWAIT P0, [UR4], R5 ;  /* 0x00000005ff0075a7 */ /* 0x000e640008001104 */
[----:B-1----:R-:W-:Y:S05]  /*4c60*/  @!P0 BRA `(.L_x_88) ;  /* 0x0000005000888947 */ /* 0x002fea0003800000 */
.L_x_197:
[----:B------:R-:W-:-:S04]  /*4c70*/  UIADD3 UR4, UPT, UPT, UR21, 0x1, URZ ;  /* 0x0000000115047890 */ /* 0x000fc8000fffe0ff */
[----:B------:R-:W-:-:S04]  /*4c80*/  UISETP.NE.AND UP1, UPT, UR4, 0x2, UPT ;  /* 0x000000020400788c */ /* 0x000fc8000bf25270 */
[----:B---3--:R-:W-:Y:S02]  /*4c90*/  USEL UR6, URZ, 0x1, UP1 ;  /* 0x00000001ff067887 */ /* 0x008fe40008800000 */
[----:B------:R-:W-:-:S04]  /*4ca0*/  USEL UR4, UR4, URZ, UP1 ;  /* 0x000000ff04047287 */ /* 0x000fc80008800000 */
[----:B------:R-:W-:Y:S01]  /*4cb0*/  ULEA UR4, UR4, UR5, 0x3 ;  /* 0x0000000504047291 */ /* 0x000fe2000f8e18ff */
[----:B-1----:R-:W-:-:S04]  /*4cc0*/  LOP3.LUT R5, R8, UR6, RZ, 0x3c, !PT ;  /* 0x0000000608057c12 */ /* 0x002fc8000f8e3cff */
[----:B------:R-:W-:Y:S01]  /*4cd0*/  SHF.L.U32 R5, R5, 0x1f, RZ ;  /* 0x0000001f05057819 */ /* 0x000fe200000006ff */
[----:B--2---:R-:W-:-:S04]  /*4ce0*/  IMAD.U32 R0, RZ, RZ, UR4 ;  /* 0x00000004ff007e24 */ /* 0x004fc8000f8e00ff */
[----:B------:R1:W2:Y:S03]  /*4cf0*/  SYNCS.PHASECHK.TRANS64.TRYWAIT P0, [R0+URZ], R5 ;  /* 0x00000005000075a7 */ /* 0x0002a600080011ff */
[----:B--2---:R-:W-:Y:S05]  /*4d00*/  @!P0 NANOSLEEP.SYNCS 0x989680 ;  /* 0x009896800000895d */ /* 0x004fea0003900000 */
[----:B------:R-:W2:Y:S02]  /*4d10*/  @!P0 SYNCS.PHASECHK.TRANS64 P0, [R0+URZ], R5 ;  /* 0x00000005000085a7 */ /* 0x000ea400080010ff */
[----:B--2---:R-:W-:Y:S05]  /*4d20*/  @P0 BRA `(.L_x_89) ;  /* 0x0000000000200947 */ /* 0x004fea0003800000 */
.L_x_90:
[----:B--2---:R2:W3:Y:S02]  /*4d30*/  SYNCS.PHASECHK.TRANS64.TRYWAIT P0, [R0+URZ], R5 ;  /* 0x00000005000075a7 */ /* 0x0044e400080011ff */
[----:B---3--:R-:W-:Y:S05]  /*4d40*/  @!P0 NANOSLEEP.SYNCS 0x989680 ;  /* 0x009896800000895d */ /* 0x008fea0003900000 */
[----:B------:R-:W3:Y:S02]  /*4d50*/  @!P0 SYNCS.PHASECHK.TRANS64 P0, [R0+URZ], R5 ;  /* 0x00000005000085a7 */ /* 0x000ee400080010ff */
[----:B---3--:R-:W-:Y:S05]  /*4d60*/  @!P0 BRA `(.L_x_90) ;  /* 0xfffffffc00f08947 */ /* 0x008fea000383ffff */
[----:B------:R-:W-:Y:S05]  /*4d70*/  BRA `(.L_x_89) ;  /* 0x00000000000c7947 */ /* 0x000fea0003800000 */
.L_x_87:
[----:B------:R-:W-:-:S04]  /*4d80*/  UIADD3 UR4, UPT, UPT, UR17, 0x1b0, URZ ;  /* 0x000001b011047890 */ /* 0x000fc8000fffe0ff */
[----:B------:R-:W-:-:S09]  /*4d90*/  UPRMT UR4, UR30, 0x654, UR4 ;  /* 0x000006541e047896 */ /* 0x000fd20008000004 */
[----:B------:R-:W-:Y:S03]  /*4da0*/  SYNCS.ARRIVE.TRANS64.RED.A1T0 RZ, [UR4], RZ ;  /* 0x000000ffffff79a7 */ /* 0x000fe60008100404 */
.L_x_89:
[----:B-12---:R-:W-:Y:S01]  /*4db0*/  SHF.L.U32 R5, RZ, 0x1f, RZ ;  /* 0x0000001fff057819 */ /* 0x006fe200000006ff */
[----:B------:R-:W-:Y:S01]  /*4dc0*/  UIADD3 UR4, UPT, UPT, UR17, 0x1b0, URZ ;  /* 0x000001b011047890 */ /* 0x000fe2000fffe0ff */
[----:B------:R-:W-:Y:S02]  /*4dd0*/  PLOP3.LUT P0, PT, PT, PT, UP0, 0x80, 0x8 ;  /* 0x000000000008781c */ /* 0x000fe40003f0f008 */
[----:B----4-:R-:W1:Y:S02]  /*4de0*/  SYNCS.PHASECHK.TRANS64.TRYWAIT P1, [UR17+0x1b0], R5 ;  /* 0x0001b005ff0075a7 */ /* 0x010e640008021111 */
[----:B-1----:R-:W-:Y:S09]  /*4df0*/  @!P1 BRA `(.L_x_91) ;  /* 0x00000050003c9947 */ /* 0x002ff20003800000 */
.L_x_199:
[----:B------:R-:W-:Y:S01]  /*4e00*/  @!UP0 UPRMT UR4, UR30, 0x654, UR4 ;  /* 0x000006541e048896 */ /* 0x000fe20008000004 */
[----:B------:R-:W-:Y:S01]  /*4e10*/  LOP3.LUT R2, R3, 0xffff, RZ, 0xc0, !PT ;  /* 0x0000ffff03027812 */ /* 0x000fe200078ec0ff */
[----:B------:R-:W-:Y:S02]  /*4e20*/  IMAD.MOV.U32 R3, RZ, RZ, 0xffff ;  /* 0x0000ffffff037424 */ /* 0x000fe400078e00ff */
[----:B-1----:R-:W-:Y:S01]  /*4e30*/  IMAD.MOV.U32 R5, RZ, RZ, 0x1 ;  /* 0x00000001ff057424 */ /* 0x002fe200078e00ff */
[----:B------:R-:W-:-:S04]  /*4e40*/  SHF.R.U32.HI R2, RZ, 0x5, R2 ;  /* 0x00000005ff027819 */ /* 0x000fc80000011602 */
[----:B------:R-:W-:Y:S01]  /*4e50*/  @!P0 SYNCS.ARRIVE.TRANS64.RED.A1T0 RZ, [UR4], RZ ;  /* 0x000000ffffff89a7 */ /* 0x000fe20008100404 */
[----:B------:R-:W-:Y:S01]  /*4e60*/  NOP ;  /* 0x0000000000007918 */ /* 0x000fe20000000000 */
[----:B------:R-:W1:Y:S01]  /*4e70*/  LDS R0, [UR8+0x14] ;  /* 0x00001408ff007984 */ /* 0x000e620008000800 */
[-C--:B------:R-:W-:Y:S02]  /*4e80*/  SHF.L.U32 R3, R3, R2.reuse, RZ ;  /* 0x0000000203037219 */ /* 0x080fe400000006ff */
[----:B------:R-:W-:Y:S02]  /*4e90*/  SHF.L.U32 R5, R5, R2, RZ ;  /* 0x0000000205057219 */ /* 0x000fe400000006ff */
[----:B-1----:R-:W-:-:S04]  /*4ea0*/  LOP3.LUT R0, R0, R3, RZ, 0xc0, !PT ;  /* 0x0000000300007212 */ /* 0x002fc800078ec0ff */
[----:B------:R-:W-:-:S13]  /*4eb0*/  ISETP.NE.AND P0, PT, R0, R3, PT ;  /* 0x000000030000720c */ /* 0x000fda0003f05270 */
[----:B------:R-:W-:Y:S05]  /*4ec0*/  @P0 BRA `(.L_x_92) ;  /* 0x00000000005c0947 */ /* 0x000fea0003800000 */
[----:B------:R-:W1:Y:S02]  /*4ed0*/  LDS R0, [UR8+0x18] ;  /* 0x00001808ff007984 */ /* 0x000e640008000800 */
[----:B-1----:R-:W-:-:S04]  /*4ee0*/  LOP3.LUT R0, R0, R5, RZ, 0xc0, !PT ;  /* 0x0000000500007212 */ /* 0x002fc800078ec0ff */
[----:B------:R-:W-:-:S13]  /*4ef0*/  ISETP.NE.AND P0, PT, R0, R5, PT ;  /* 0x000000050000720c */ /* 0x000fda0003f05270 */
[----:B------:R-:W-:Y:S05]  /*4f00*/  @P0 BRA `(.L_x_93) ;  /* 0x0000000000400947 */ /* 0x000fea0003800000 */
[----:B------:R-:W-:Y:S01]  /*4f10*/  R2UR UR4, R3 ;  /* 0x00000000030472ca */ /* 0x000fe200000e0000 */
[----:B------:R-:W1:Y:S01]  /*4f20*/  S2R R2, SR_LANEID ;  /* 0x0000000000027919 */ /* 0x000e620000000000 */
[----:B------:R-:W-:-:S04]  /*4f30*/  LOP3.LUT R5, RZ, R5, RZ, 0x33, !PT ;  /* 0x00000005ff057212 */ /* 0x000fc800078e33ff */
[----:B---3--:R-:W2:Y:S07]  /*4f40*/  REDUX UR6, R5 ;  /* 0x00000000050673c4 */ /* 0x008eae0000000000 */
[----:B------:R-:W-:-:S03]  /*4f50*/  ULOP3.LUT UR5, URZ, UR4, URZ, 0x33, !UPT ;  /* 0x00000004ff057292 */ /* 0x000fc6000f8e33ff */
[----:B------:R-:W-:Y:S02]  /*4f60*/  VOTEU.ANY UR4, UPT, PT ;  /* 0x0000000000047886 */ /* 0x000fe400038e0100 */
[----:B------:R-:W-:Y:S01]  /*4f70*/  UFLO.U32 UR4, UR4 ;  /* 0x00000004000472bd */ /* 0x000fe200080e0000 */
[----:B------:R-:W-:-:S04]  /*4f80*/  IMAD.U32 R0, RZ, RZ, UR5 ;  /* 0x00000005ff007e24 */ /* 0x000fc8000f8e00ff */
[----:B------:R-:W3:Y:S02]  /*4f90*/  REDUX UR7, R0 ;  /* 0x00000000000773c4 */ /* 0x000ee40000000000 */
[----:B------:R4:W-:Y:S01]  /*4fa0*/  UTCATOMSWS.AND URZ, UR5 ;  /* 0x0000000500ff79e3 */ /* 0x0009e20008000000 */
[----:B-1----:R-:W-:Y:S01]  /*4fb0*/  ISETP.EQ.U32.AND P0, PT, R2, UR4, PT ;  /* 0x0000000402007c0c */ /* 0x002fe2000bf02070 */
[----:B--2---:R-:W-:Y:S02]  /*4fc0*/  IMAD.U32 R2, RZ, RZ, UR6 ;  /* 0x00000006ff027e24 */ /* 0x004fe4000f8e00ff */
[----:B---3--:R-:W-:-:S10]  /*4fd0*/  IMAD.U32 R3, RZ, RZ, UR7 ;  /* 0x00000007ff037e24 */ /* 0x008fd4000f8e00ff */
[----:B------:R4:W-:Y:S04]  /*4fe0*/  @P0 ATOMS.AND RZ, [UR8+0x14], R3 ;  /* 0x00001403ffff098c */ /* 0x0009e8000a800008 */
[----:B------:R4:W-:Y:S01]  /*4ff0*/  @P0 ATOMS.AND RZ, [UR8+0x18], R2 ;  /* 0x00001802ffff098c */ /* 0x0009e2000a800008 */
[----:B------:R-:W-:Y:S05]  /*5000*/  BRA `(.L_x_94) ;  /* 0x0000000000147947 */ /* 0x000fea0003800000 */
.L_x_93:
[----:B------:R-:W-:Y:S02]  /*5010*/  MOV R2, 0x5030 ;  /* 0x0000503000027802 */ /* 0x000fe40000000f00 */
[----:B---3-5:R-:W-:Y:S05]  /*5020*/  CALL.REL.NOINC `($__internal_0_$__cuda_sm10x_tcgen05_guardrail_trap_col_being_dealloced_not_returned_by_alloc) ;  /* 0x0000005000ac7944 */ /* 0x028fea0003c00000 */
[----:B------:R-:W-:Y:S05]  /*5030*/  BRA `(.L_x_94) ;  /* 0x0000000000087947 */ /* 0x000fea0003800000 */
.L_x_92:
[----:B------:R-:W-:Y:S02]  /*5040*/  MOV R2, 0x5060 ;  /* 0x0000506000027802 */ /* 0x000fe40000000f00 */
[----:B---3-5:R-:W-:Y:S05]  /*5050*/  CALL.REL.NOINC `($__internal_2_$__cuda_sm10x_tcgen05_guardrail_trap_unallocated_columns_being_dealloced) ;  /* 0x0000005000b87944 */ /* 0x028fea0003c00000 */
.L_x_94:
[----:B------:R-:W-:Y:S01]  /*5060*/  NOP ;  /* 0x0000000000007918 */ /* 0x000fe20000000000 */
[----:B----4-:R-:W-:Y:S05]  /*5070*/  EXIT ;  /* 0x000000000000794d */ /* 0x010fea0003800000 */
.L_x_66:
[----:B------:R-:W-:-:S09]  /*5080*/  UISETP.NE.OR UP0, UPT, UR18, 0x3, !UP3 ;  /* 0x000000031200788c */ /* 0x000fd2000df05670 */
[----:B------:R-:W-:Y:S05]  /*5090*/  BRA.U UP0, `(.L_x_95) ;  /* 0x0000001100807547 */ /* 0x000fea000b800000 */
[----:B------:R-:W2:Y:S01]  /*50a0*/  LDCU.64 UR4, c[0x0][0x988] ;  /* 0x00013100ff0477ac */ /* 0x000ea20008000a00 */
[----:B------:R-:W3:Y:S01]  /*50b0*/  S2UR UR6, SR_CgaCtaId ;  /* 0x00000000000679c3 */ /* 0x000ee20000008800 */
[----:B------:R-:W-:Y:S01]  /*50c0*/  HFMA2 R10, -RZ, RZ, 0, 5.9604644775390625e-08 ;  /* 0x00000001ff0a7431 */ /* 0x000fe200000001ff */
[----:B------:R-:W-:Y:S01]  /*50d0*/  MOV R8, RZ ;  /* 0x000000ff00087202 */ /* 0x000fe20000000f00 */
[----:B------:R-:W4:Y:S01]  /*50e0*/  LDCU UR30, c[0x0][0x370] ;  /* 0x00006e00ff1e77ac */ /* 0x000f220008000800 */
[----:B------:R-:W-:Y:S01]  /*50f0*/  HFMA2 R3, -RZ, RZ, 0, 0.0078125 ;  /* 0x00002000ff037431 */ /* 0x000fe200000001ff */
[----:B------:R-:W1:Y:S03]  /*5100*/  LDCU.128 UR32, c[0x0][0xc10] ;  /* 0x00018200ff2077ac */ /* 0x000e660008000c00 */
[----:B------:R-:W4:Y:S01]  /*5110*/  LDC.64 R12, c[0x0][0x348] ;  /* 0x0000d200ff0c7b82 */ /* 0x000f220000000a00 */
[----:B------:R-:W1:Y:S01]  /*5120*/  LDCU UR27, c[0x0][0x374] ;  /* 0x00006e80ff1b77ac */ /* 0x000e620008000800 */
[----:B------:R-:W4:Y:S01]  /*5130*/  LDCU.64 UR28, c[0x0][0x990] ;  /* 0x00013200ff1c77ac */ /* 0x000f220008000a00 */
[----:B------:R-:W4:Y:S01]  /*5140*/  LDCU UR17, c[0x0][0xc0c] ;  /* 0x00018180ff1177ac */ /* 0x000f220008000800 */
[----:B--2---:R-:W-:Y:S01]  /*5150*/  UISETP.NE.U32.AND UP0, UPT, UR4, URZ, UPT ;  /* 0x000000ff0400728c */ /* 0x004fe2000bf05070 */
[----:B------:R-:W2:Y:S01]  /*5160*/  LDCU.128 UR40, c[0x0][0xa80] ;  /* 0x00015000ff2877ac */ /* 0x000ea20008000c00 */
[----:B------:R-:W2:Y:S01]  /*5170*/  LDCU UR48, c[0x0][0xc20] ;  /* 0x00018400ff3077ac */ /* 0x000ea20008000800 */
[----:B------:R-:W2:Y:S01]  /*5180*/  LDCU UR4, c[0x0][0xc30] ;  /* 0x00018600ff0477ac */ /* 0x000ea20008000800 */
[----:B------:R-:W2:Y:S01]  /*5190*/  LDCU.128 UR44, c[0x0][0xa90] ;  /* 0x00015200ff2c77ac */ /* 0x000ea20008000c00 */
[----:B------:R-:W-:Y:S01]  /*51a0*/  UMOV UR24, 0x400 ;  /* 0x0000040000187882 */ /* 0x000fe20000000000 */
[----:B-1----:R-:W-:-:S02]  /*51b0*/  UIMAD.WIDE.U32 UR8, UR27, UR35, URZ ;  /* 0x000000231b0872a5 */ /* 0x002fc4000f8e00ff */
[----:B---3--:R-:W-:Y:S02]  /*51c0*/  ULEA UR24, UR6, UR24, 0x18 ;  /* 0x0000001806187291 */ /* 0x008fe4000f8ec0ff */
[----:B----4-:R-:W-:Y:S02]  /*51d0*/  UIMAD.WIDE.U32 UR6, UR30, UR32, URZ ;  /* 0x000000201e0672a5 */ /* 0x010fe4000f8e00ff */
[----:B------:R-:W-:Y:S02]  /*51e0*/  UISETP.NE.AND.EX UP5, UPT, UR5, URZ, UPT, UP0 ;  /* 0x000000ff0500728c */ /* 0x000fe4000bfa5300 */
[----:B------:R-:W-:Y:S02]  /*51f0*/  UISETP.NE.U32.AND UP6, UPT, UR28, URZ, UPT ;  /* 0x000000ff1c00728c */ /* 0x000fe4000bfc5070 */
[----:B------:R-:W-:Y:S02]  /*5200*/  UIADD3 UR31, UPT, UPT, UR24, 0x188, URZ ;  /* 0x00000188181f7890 */ /* 0x000fe4000fffe0ff */
[----:B------:R-:W-:-:S02]  /*5210*/  UISETP.NE.AND UP0, UPT, UR39, 0x1, UPT ;  /* 0x000000012700788c */ /* 0x000fc4000bf05270 */
[----:B------:R-:W-:Y:S02]  /*5220*/  UISETP.GE.AND UP2, UPT, UR39, 0x1, UPT ;  /* 0x000000012700788c */ /* 0x000fe4000bf46270 */
[----:B------:R-:W-:Y:S01]  /*5230*/  UISETP.NE.AND UP0, UPT, UR17, 0x1, UPT ;  /* 0x000000011100788c */ /* 0x000fe2000bf05270 */
[----:B------:R-:W-:Y:S01]  /*5240*/  UMOV UR6, UR7 ;  /* 0x0000000700067c82 */ /* 0x000fe20008000000 */
[----:B------:R-:W-:Y:S01]  /*5250*/  UMOV UR36, UR9 ;  /* 0x0000000900247c82 */ /* 0x000fe20008000000 */
[----:B------:R-:W-:Y:S02]  /*5260*/  UISETP.NE.AND UP2, UPT, UR34, 0x1, UPT ;  /* 0x000000012200788c */ /* 0x000fe4000bf45270 */
[----:B--2---:R-:W-:Y:S01]  /*5270*/  UISETP.NE.AND UP0, UPT, UR40, 0x1, UPT ;  /* 0x000000012800788c */ /* 0x004fe2000bf05270 */
[----:B------:R-:W-:Y:S01]  /*5280*/  UMOV UR26, URZ ;  /* 0x000000ff001a7c82 */ /* 0x000fe20008000000 */
[----:B------:R-:W1:Y:S01]  /*5290*/  LDCU UR49, c[0x0][0xaa0] ;  /* 0x00015400ff3177ac */ /* 0x000e620008000800 */
[----:B------:R-:W-:Y:S01]  /*52a0*/  UPLOP3.LUT UP4, UPT, UPT, UPT, UPT, 0x40, 0x4 ;  /* 0x000000000004789c */ /* 0x000fe20003f8e870 */
[----:B------:R-:W2:Y:S01]  /*52b0*/  LDCU.64 UR18, c[0x0][0xc28] ;  /* 0x00018500ff1277ac */ /* 0x000ea20008000a00 */
[----:B------:R-:W-:-:S02]  /*52c0*/  UISETP.NE.AND.EX UP6, UPT, UR29, URZ, UPT, UP6 ;  /* 0x000000ff1d00728c */ /* 0x000fc4000bfc5360 */
[----:B------:R-:W-:Y:S02]  /*52d0*/  UPRMT UR31, URZ, 0x654, UR31 ;  /* 0x00000654ff1f7896 */ /* 0x000fe4000800001f */
[----:B------:R-:W-:Y:S02]  /*52e0*/  USHF.R.U32.HI UR37, URZ, UR33, UR6 ;  /* 0x00000021ff257299 */ /* 0x000fe40008011606 */
[----:B------:R-:W-:Y:S02]  /*52f0*/  USHF.R.U32.HI UR36, URZ, UR48, UR36 ;  /* 0x00000030ff247299 */ /* 0x000fe40008011624 */
[----:B------:R-:W-:Y:S02]  /*5300*/  UISETP.NE.AND UP3, UPT, UR4, 0x1, UPT ;  /* 0x000000010400788c */ /* 0x000fe4000bf65270 */
[----:B------:R-:W-:Y:S02]  /*5310*/  UISETP.NE.AND UP2, UPT, UR43, 0x1, UPT ;  /* 0x000000012b00788c */ /* 0x000fe4000bf45270 */
[----:B------:R-:W-:-:S11]  /*5320*/  UISETP.NE.AND UP0, UPT, UR46, 0x1, UPT ;  /* 0x000000012e00788c */ /* 0x000fd6000bf05270 */
.L_x_104:
[----:B------:R-:W-:Y:S04]  /*5330*/  SHF.L.U32 R5, R8, 0x1f, RZ ;  /* 0x0000001f08057819 */ /* 0x000fe800000006ff */
[----:B---3--:R-:W3:Y:S02]  /*5340*/  SYNCS.PHASECHK.TRANS64.TRYWAIT P0, [UR24+0x180], R5 ;  /* 0x00018005ff0075a7 */ /* 0x008ee40008001118 */
[----:B---3--:R-:W-:Y:S05]  /*5350*/  @!P0 BRA `(.L_x_96) ;  /* 0x0000004800fc8947 */ /* 0x008fea0003800000 */
.L_x_201:
[----:B---3--:R-:W3:Y:S01]  /*5360*/  LDS.128 R4, [UR24+0x1c0] ;  /* 0x0001c018ff047984 */ /* 0x008ee20008000c00 */
[----:B------:R-:W-:Y:S01]  /*5370*/  UISETP.GE.AND UP0, UPT, UR39, 0x1, UPT ;  /* 0x000000012700788c */ /* 0x000fe2000bf06270 */
[----:B------:R-:W-:Y:S01]  /*5380*/  @!PT LDS RZ, [RZ] ;  /* 0x00000000fffff984 */ /* 0x000fe20000000800 */
[----:B------:R-:W-:Y:S01]  /*5390*/  @!PT LDS RZ, [RZ] ;  /* 0x00000000fffff984 */ /* 0x000fe20000000800 */
[----:B------:R-:W-:Y:S01]  /*53a0*/  @!PT LDS RZ, [RZ] ;  /* 0x00000000fffff984 */ /* 0x000fe20000000800 */
[----:B------:R-:W-:Y:S01]  /*53b0*/  @!PT LDS RZ, [RZ] ;  /* 0x00000000fffff984 */ /* 0x000fe20000000800 */
[----:B------:R4:W-:Y:S06]  /*53c0*/  MEMBAR.ALL.CTA ;  /* 0x0000000000007992 */ /* 0x0009ec0000008000 */
[----:B----4-:R-:W4:Y:S02]  /*53d0*/  FENCE.VIEW.ASYNC.S ;  /* 0x00000000000073c6 */ /* 0x010f240000000000 */
[----:B----4-:R-:W-:Y:S01]  /*53e0*/  SYNCS.ARRIVE.TRANS64.RED.A1T0 RZ, [UR31], RZ ;  /* 0x000000ffffff79a7 */ /* 0x010fe2000810041f */
[----:B---3--:R-:W-:Y:S11]  /*53f0*/  LOP3.LUT P0, RZ, R6, 0x1, RZ, 0xc0, !PT ;  /* 0x0000000106ff7812 */ /* 0x008ff6000780c0ff */
[----:B------:R-:W-:Y:S02]  /*5400*/  @!UPT UIADD3 URZ, UPT, UPT, URZ, URZ, URZ ;  /* 0x000000fffffff290 */ /* 0x000fe4000fffe0ff */
[----:B------:R-:W-:Y:S01]  /*5410*/  VOTEU.ANY UP2, P0 ;  /* 0x0000000000ff7886 */ /* 0x000fe20000040100 */
[----:B------:R-:W-:Y:S11]  /*5420*/  PLOP3.LUT P0, PT, PT, PT, UP2, 0x80, 0x8 ;  /* 0x000000000008781c */ /* 0x000ff60003f0f028 */
[----:B------:R-:W-:Y:S02]  /*5430*/  @!UPT UIADD3 URZ, UPT, UPT, URZ, URZ, URZ ;  /* 0x000000fffffff290 */ /* 0x000fe4000fffe0ff */
[----:B------:R-:W-:Y:S02]  /*5440*/  @P0 MOV R2, R4 ;  /* 0x0000000400020202 */ /* 0x000fe40000000f00 */
[----:B------:R-:W-:Y:S02]  /*5450*/  @P0 LOP3.LUT R0, R5, 0xffff, RZ, 0xc0, !PT ;  /* 0x0000ffff05000812 */ /* 0x000fe400078ec0ff */
[----:B------:R-:W-:Y:S02]  /*5460*/  @P0 R2UR UR5, R2 ;  /* 0x00000000020502ca */ /* 0x000fe400000e0000 */
[----:B------:R-:W-:Y:S11]  /*5470*/  @P0 R2UR UR4, R0 ;  /* 0x00000000000402ca */ /* 0x000ff600000e0000 */
[----:B------:R-:W-:Y:S02]  /*5480*/  @UP2 UMOV UR16, UR5 ;  /* 0x0000000500102c82 */ /* 0x000fe40008000000 */
[----:B------:R-:W-:Y:S01]  /*5490*/  @UP2 UMOV UR15, UR4 ;  /* 0x00000004000f2c82 */ /* 0x000fe20008000000 */
[----:B------:R-:W-:Y:S05]  /*54a0*/  BRA.U !UP0, `(.L_x_97) ;  /* 0x0000000108c07547 */ /* 0x000fea000b800000 */
[----:B------:R-:W-:Y:S02]  /*54b0*/  UIMAD.WIDE.U32 UR8, UR15, UR35, URZ ;  /* 0x000000230f0872a5 */ /* 0x000fe4000f8e00ff */
[----:B------:R-:W-:Y:S02]  /*54c0*/  UP2UR UR14, UPR, URZ, 0x4 ;  /* 0x00000004ff0e7883 */ /* 0x000fe40008000000 */
[----:B------:R-:W-:Y:S02]  /*54d0*/  UISETP.NE.AND UP2, UPT, UR34, 0x1, UPT ;  /* 0x000000012200788c */ /* 0x000fe4000bf45270 */
[----:B------:R-:W-:Y:S02]  /*54e0*/  UIMAD.WIDE.U32 UR10, UR16, UR32, URZ ;  /* 0x00000020100a72a5 */ /* 0x000fe4000f8e00ff */
[----:B------:R-:W-:Y:S02]  /*54f0*/  USEL UR4, UR27, UR36, !UP2 ;  /* 0x000000241b047287 */ /* 0x000fe4000d000000 */
[----:B------:R-:W-:Y:S02]  /*5500*/  UISETP.NE.AND UP0, UPT, UR17, 0x1, UPT ;  /* 0x000000011100788c */ /* 0x000fe4000bf05270 */
[----:B------:R-:W-:Y:S02]  /*5510*/  UP2UR UR22, UPR, URZ, 0x2 ;  /* 0x00000002ff167883 */ /* 0x000fe40008000000 */
[----:B------:R-:W-:Y:S02]  /*5520*/  UISETP.NE.AND UP1, UPT, UR39, 0x1, UPT ;  /* 0x000000012700788c */ /* 0x000fe4000bf25270 */
[----:B--2---:R-:W-:Y:S02]  /*5530*/  UIMAD.WIDE.U32 UR12, UR4, UR18, URZ ;  /* 0x00000012040c72a5 */ /* 0x004fe4000f8e00ff */
[----:B------:R-:W-:Y:S01]  /*5540*/  USEL UR7, UR30, UR37, !UP0 ;  /* 0x000000251e077287 */ /* 0x000fe2000c000000 */
[----:B------:R-:W-:Y:S02]  /*5550*/  UMOV UR5, UR9 ;  /* 0x0000000900057c82 */ /* 0x000fe40008000000 */
[----:B------:R-:W-:Y:S02]  /*5560*/  USHF.R.U32.HI UR6, URZ, UR48, UR5 ;  /* 0x00000030ff067299 */ /* 0x000fe40008011605 */
[----:B------:R-:W-:Y:S02]  /*5570*/  UIMAD.WIDE.U32 UR20, UR7, UR18, URZ ;  /* 0x00000012071472a5 */ /* 0x000fe4000f8e00ff */
[----:B------:R-:W-:Y:S02]  /*5580*/  USEL UR6, UR15, UR6, !UP2 ;  /* 0x000000060f067287 */ /* 0x000fe4000d000000 */
[----:B------:R-:W-:Y:S01]  /*5590*/  UISETP.NE.AND UP2, UPT, UR14, URZ, UPT ;  /* 0x000000ff0e00728c */ /* 0x000fe2000bf45270 */
[----:B------:R-:W-:Y:S01]  /*55a0*/  UMOV UR5, UR11 ;  /* 0x0000000b00057c82 */ /* 0x000fe20008000000 */
[----:B------:R-:W-:Y:S02]  /*55b0*/  UIMAD.WIDE.U32 UR10, UR6, UR18, URZ ;  /* 0x00000012060a72a5 */ /* 0x000fe4000f8e00ff */
[----:B------:R-:W-:Y:S03]  /*55c0*/  USHF.R.U32.HI UR8, URZ, UR33, UR5 ;  /* 0x00000021ff087299 */ /* 0x000fe60008011605 */
[----:B------:R-:W-:Y:S02]  /*55d0*/  UMOV UR5, UR13 ;  /* 0x0000000d00057c82 */ /* 0x000fe40008000000 */
[----:B------:R-:W-:Y:S03]  /*55e0*/  @UP1 USHF.R.U32.HI UR4, URZ, UR19, UR5 ;  /* 0x00000013ff041299 */ /* 0x000fe60008011605 */
[----:B------:R-:W-:Y:S01]  /*55f0*/  UMOV UR5, UR21 ;  /* 0x0000001500057c82 */ /* 0x000fe20008000000 */
[----:B------:R-:W-:Y:S02]  /*5600*/  UIMAD UR4, UR39, UR4, URZ ;  /* 0x00000004270472a4 */ /* 0x000fe4000f8e02ff */
[----:B------:R-:W-:Y:S02]  /*5610*/  @UP1 USHF.R.U32.HI UR7, URZ, UR19, UR5 ;  /* 0x00000013ff071299 */ /* 0x000fe40008011605 */
[----:B------:R-:W-:Y:S02]  /*5620*/  USEL UR5, UR16, UR8, !UP0 ;  /* 0x0000000810057287 */ /* 0x000fe4000c000000 */
[----:B------:R-:W-:Y:S02]  /*5630*/  UIMAD UR8, UR39, UR7, URZ ;  /* 0x00000007270872a4 */ /* 0x000fe4000f8e02ff */
[----:B------:R-:W-:Y:S03]  /*5640*/  UISETP.GE.AND UP0, UPT, UR6, UR4, UPT ;  /* 0x000000040600728c */ /* 0x000fe6000bf06270 */
[----:B------:R-:W-:Y:S01]  /*5650*/  UMOV UR4, UR11 ;  /* 0x0000000b00047c82 */ /* 0x000fe20008000000 */
[----:B------:R-:W-:Y:S02]  /*5660*/  UISETP.GE.OR UP0, UPT, UR5, UR8, UP0 ;  /* 0x000000080500728c */ /* 0x000fe40008706670 */
[----:B------:R-:W-:Y:S02]  /*5670*/  USHF.R.U32.HI UR4, URZ, UR19, UR4 ;  /* 0x00000013ff047299 */ /* 0x000fe40008011604 */
[----:B------:R-:W-:Y:S02]  /*5680*/  UIMAD.WIDE.U32 UR8, UR5, UR18, URZ ;  /* 0x00000012050872a5 */ /* 0x000fe4000f8e00ff */
[----:B------:R-:W-:Y:S04]  /*5690*/  USEL UR10, UR6, UR4, !UP1 ;  /* 0x00000004060a7287 */ /* 0x000fe8000c800000 */
[----:B------:R-:W-:Y:S01]  /*56a0*/  UIADD3 UR11, UPT, UPT, -UR10, URZ, URZ ;  /* 0x000000ff0a0b7290 */ /* 0x000fe2000fffe1ff */
[----:B------:R-:W-:Y:S02]  /*56b0*/  @!UP0 UMOV UR4, UR9 ;  /* 0x0000000900048c82 */ /* 0x000fe40008000000 */
[----:B------:R-:W-:Y:S02]  /*56c0*/  @!UP0 USHF.R.U32.HI UR4, URZ, UR19, UR4 ;  /* 0x00000013ff048299 */ /* 0x000fe40008011604 */
[----:B------:R-:W-:Y:S02]  /*56d0*/  UIMAD UR8, UR39, UR11, UR6 ;  /* 0x0000000b270872a4 */ /* 0x000fe4000f8e0206 */
[----:B------:R-:W-:Y:S02]  /*56e0*/  @!UP0 USEL UR4, UR5, UR4, !UP1 ;  /* 0x0000000405048287 */ /* 0x000fe4000c800000 */
[----:B------:R-:W-:Y:S02]  /*56f0*/  UISETP.NE.AND UP1, UPT, UR22, URZ, UPT ;  /* 0x000000ff1600728c */ /* 0x000fe4000bf25270 */
[----:B------:R-:W-:Y:S02]  /*5700*/  @!UP0 UIMAD UR8, UR7, UR8, UR4 ;  /* 0x00000008070882a4 */ /* 0x000fe4000f8e0204 */
[----:B------:R-:W-:Y:S02]  /*5710*/  @!UP0 UIADD3 UR9, UPT, UPT, UR10, -UR4, URZ ;  /* 0x800000040a098290 */ /* 0x000fe4000fffe0ff */
[----:B------:R-:W-:Y:S02]  /*5720*/  UIADD3 UR4, UPT, UPT, -UR5, URZ, URZ ;  /* 0x000000ff05047290 */ /* 0x000fe4000fffe1ff */
[----:B------:R-:W-:Y:S02]  /*5730*/  UIADD3 UR7, UPT, UPT, -UR6, URZ, URZ ;  /* 0x000000ff06077290 */ /* 0x000fe4000fffe1ff */
[----:B------:R-:W-:Y:S02]  /*5740*/  @!UP0 UIMAD UR6, UR9, UR39, UR5 ;  /* 0x00000027090682a4 */ /* 0x000fe4000f8e0205 */
[----:B------:R-:W-:Y:S02]  /*5750*/  UIMAD UR16, UR17, UR4, UR16 ;  /* 0x00000004111072a4 */ /* 0x000fe4000f8e0210 */
[----:B------:R-:W-:Y:S01]  /*5760*/  UIMAD UR15, UR34, UR7, UR15 ;  /* 0x00000007220f72a4 */ /* 0x000fe2000f8e020f */
[----:B------:R-:W-:Y:S02]  /*5770*/  @!UP0 UMOV UR5, UR8 ;  /* 0x0000000800058c82 */ /* 0x000fe40008000000 */
[----:B------:R-:W-:Y:S02]  /*5780*/  UIMAD UR16, UR5, UR17, UR16 ;  /* 0x00000011051072a4 */ /* 0x000fe4000f8e0210 */
[----:B------:R-:W-:Y:S11]  /*5790*/  UIMAD UR15, UR6, UR34, UR15 ;  /* 0x00000022060f72a4 */ /* 0x000ff6000f8e020f */
[----:B------:R-:W-:Y:S01]  /*57a0*/  @!UPT UIADD3 URZ, UPT, UPT, URZ, URZ, URZ ;  /* 0x000000fffffff290 */ /* 0x000fe2000fffe0ff */
.L_x_97:
[----:B------:R-:W3:Y:S01]  /*57b0*/  @!UP3 LDCU.128 UR8, c[0x0][0xc10] ;  /* 0x00018200ff08b7ac */ /* 0x000ee20008000c00 */
[----:B------:R-:W-:Y:S04]  /*57c0*/  ISETP.NE.U32.AND P1, PT, RZ, UR28, PT ;  /* 0x0000001cff007c0c */ /* 0x000fe8000bf25070 */
[----:B------:R-:W-:Y:S01]  /*57d0*/  ISETP.NE.AND.EX P1, PT, RZ, UR29, PT, P1 ;  /* 0x0000001dff007c0c */ /* 0x000fe2000bf25310 */
[----:B------:R-:W4:Y:S01]  /*57e0*/  @!UP3 LDCU UR5, c[0x0][0xc0c] ;  /* 0x00018180ff05b7ac */ /* 0x000f220008000800 */
[----:B------:R-:W-:Y:S02]  /*57f0*/  USHF.L.U32 UR25, UR23, 0x6, URZ ;  /* 0x0000000617197899 */ /* 0x000fe400080006ff */
[----:B---3--:R-:W-:Y:S07]  /*5800*/  UIMAD.WIDE.U32 UR6, UR16, UR8, URZ ;  /* 0x00000008100672a5 */ /* 0x008fee000f8e00ff */
[----:B------:R-:W-:Y:S01]  /*5810*/  @!UP3 UMOV UR4, UR7 ;  /* 0x000000070004bc82 */ /* 0x000fe20008000000 */
[----:B----4-:R-:W-:Y:S02]  /*5820*/  @!UP3 UISETP.NE.AND UP0, UPT, UR5, 0x1, UPT ;  /* 0x000000010500b88c */ /* 0x010fe4000bf05270 */
[----:B------:R-:W-:Y:S02]  /*5830*/  @!UP3 USHF.R.U32.HI UR4, URZ, UR9, UR4 ;  /* 0x00000009ff04b299 */ /* 0x000fe40008011604 */
[----:B------:R-:W-:Y:S02]  /*5840*/  UIMAD.WIDE.U32 UR6, UR15, UR11, URZ ;  /* 0x0000000b0f0672a5 */ /* 0x000fe4000f8e00ff */
[----:B------:R-:W-:Y:S02]  /*5850*/  @!UP3 USEL UR8, UR16, UR4, !UP0 ;  /* 0x000000041008b287 */ /* 0x000fe4000c000000 */
[----:B------:R-:W-:Y:S03]  /*5860*/  @!UP3 UISETP.NE.AND UP0, UPT, UR10, 0x1, UPT ;  /* 0x000000010a00b88c */ /* 0x000fe6000bf05270 */
[----:B------:R-:W-:Y:S02]  /*5870*/  @!UP3 UMOV UR6, UR7 ;  /* 0x000000070006bc82 */ /* 0x000fe40008000000 */
[----:B------:R-:W3:Y:S02]  /*5880*/  @!UP3 LDCU UR4, c[0x0][0xc20] ;  /* 0x00018400ff04b7ac */ /* 0x000ee40008000800 */
[----:B---3--:R-:W-:Y:S04]  /*5890*/  @!UP3 USHF.R.U32.HI UR6, URZ, UR4, UR6 ;  /* 0x00000004ff06b299 */ /* 0x008fe80008011606 */
[----:B------:R-:W-:Y:S04]  /*58a0*/  @!UP3 USEL UR6, UR15, UR6, !UP0 ;  /* 0x000000060f06b287 */ /* 0x000fe8000c000000 */
[----:B------:R-:W-:Y:S02]  /*58b0*/  @!UP3 UIADD3 UR4, UPT, UPT, -UR8, UR6, URZ ;  /* 0x000000060804b290 */ /* 0x000fe4000fffe1ff */
[----:B------:R-:W-:Y:S02]  /*58c0*/  @!UP3 UIADD3 UR6, UPT, UPT, UR8, -UR6, URZ ;  /* 0x800000060806b290 */ /* 0x000fe4000fffe0ff */
[----:B------:R-:W-:Y:S02]  /*58d0*/  @!UP3 UIMAD UR16, UR4, UR5, UR16 ;  /* 0x000000050410b2a4 */ /* 0x000fe4000f8e0210 */
[----:B------:R-:W-:Y:S01]  /*58e0*/  @!UP3 UIMAD UR15, UR6, UR10, UR15 ;  /* 0x0000000a060fb2a4 */ /* 0x000fe2000f8e020f */
[----:B------:R-:W-:Y:S11]  /*58f0*/  BRA.U UP4, `(.L_x_98) ;  /* 0x0000000104107547 */ /* 0x000ff6000b800000 */
[----:B------:R-:W-:Y:S04]  /*5900*/  MOV R0, UR38 ;  /* 0x0000002600007c02 */ /* 0x000fe80008000f00 */
[----:B------:R-:W-:Y:S04]  /*5910*/  SHF.L.U32 R9, R0, 0x1f, RZ ;  /* 0x0000001f00097819 */ /* 0x000fe800000006ff */
[----:B------:R-:W3:Y:S02]  /*5920*/  SYNCS.PHASECHK.TRANS64.TRYWAIT P2, [UR24+0x178], R9 ;  /* 0x00017809ff0075a7 */ /* 0x000ee40008041118 */
[----:B---3--:R-:W-:Y:S05]  /*5930*/  @!P2 BRA `(.L_x_99) ;  /* 0x00000044009ca947 */ /* 0x008fea0003800000 */
.L_x_98:
[----:B------:R-:W-:Y:S05]  /*5940*/  BRA.U !UP6, `(.L_x_100) ;  /* 0x000000010e387547 */ /* 0x000fea000b800000 */
[----:B------:R-:W-:Y:S01]  /*5950*/  UPLOP3.LUT UP1, UPT, UPT, UPT, UP5, 0x80, 0x8 ;  /* 0x000000000008789c */ /* 0x000fe20003f2f050 */
[----:B---3--:R-:W-:Y:S01]  /*5960*/  HFMA2 R0, -RZ, RZ, 0, 5.9604644775390625e-08 ;  /* 0x00000001ff007431 */ /* 0x008fe200000001ff */
[----:B------:R-:W3:Y:S01]  /*5970*/  LDCU.64 UR8, c[0x0][0x358] ;  /* 0x00006b00ff0877ac */ /* 0x000ee20008000a00 */
[----:B------:R-:W-:Y:S03]  /*5980*/  IMAD.MOV.U32 R87, RZ, RZ, 0x1 ;  /* 0x00000001ff577424 */ /* 0x000fe600078e00ff */
[----:B------:R-:W-:Y:S05]  /*5990*/  PLOP3.LUT P2, PT, PT, PT, UP1, 0x80, 0x8 ;  /* 0x000000000008781c */ /* 0x000fea0003f4f018 */
[----:B------:R-:W4:Y:S01]  /*59a0*/  @UP1 LDCU.64 UR4, c[0x0][0x988] ;  /* 0x00013100ff0417ac */ /* 0x000f220008000a00 */
[----:B------:R-:W-:Y:S07]  /*59b0*/  @UP1 UIMAD UR6, UR54, UR28, URZ ;  /* 0x0000001c360612a4 */ /* 0x000fee000f8e02ff */
[----:B------:R-:W-:Y:S01]  /*59c0*/  @!P2 PRMT R87, R0, 0x7610, R87 ;  /* 0x000076100057a816 */ /* 0x000fe20000000057 */
[----:B----4-:R-:W-:Y:S06]  /*59d0*/  @UP1 UIMAD.WIDE UR4, UR6, 0x4, UR4 ;  /* 0x00000004060418a5 */ /* 0x010fec000f8e0204 */
[----:B------:R-:W-:Y:S01]  /*59e0*/  IMAD.U32 R14, RZ, RZ, UR4 ;  /* 0x00000004ff0e7e24 */ /* 0x000fe2000f8e00ff */
[----:B------:R-:W-:Y:S04]  /*59f0*/  MOV R15, UR5 ;  /* 0x00000005000f7c02 */ /* 0x000fe80008000f00 */
[----:B------:R-:W4:Y:S01]  /*5a00*/  @!UP1 LDCU UR4, c[0x0][0x980] ;  /* 0x00013000ff0497ac */ /* 0x000f220008000800 */
[----:B---3-5:R3:W5:Y:S02]  /*5a10*/  @P2 LDG.E R41, desc[UR8][R14.64] ;  /* 0x000000080e292981 */ /* 0x028764000c1e1900 */
[----:B---34-:R-:W-:Y:S07]  /*5a20*/  @!P2 IMAD.U32 R41, RZ, RZ, UR4 ;  /* 0x00000004ff29ae24 */ /* 0x018fee000f8e00ff */
.L_x_100:
[----:B-----5:R-:W-:Y:S01]  /*5a30*/  @!P1 FSETP.EQ.AND P3, PT, R41, RZ, PT ;  /* 0x000000ff2900920b */ /* 0x020fe20003f62000 */
[----:B------:R-:W-:Y:S01]  /*5a40*/  @!UPT UIADD3 URZ, UPT, UPT, URZ, URZ, URZ ;  /* 0x000000fffffff290 */ /* 0x000fe2000fffe0ff */
[----:B------:R-:W-:Y:S11]  /*5a50*/  @!P1 BRA `(.L_x_101) ;  /* 0x0000000000149947 */ /* 0x000ff60003800000 */
[----:B------:R-:W-:Y:S02]  /*5a60*/  LOP3.LUT P1, RZ, R87, 0xff, RZ, 0xc0, !PT ;  /* 0x000000ff57ff7812 */ /* 0x000fe4000782c0ff */
[----:B------:R-:W-:Y:S04]  /*5a70*/  PLOP3.LUT P3, PT, PT, PT, UP1, 0x80, 0x8 ;  /* 0x000000000008781c */ /* 0x000fe80003f6f018 */
[----:B------:R-:W-:Y:S07]  /*5a80*/  PLOP3.LUT P3, PT, P3, PT, PT, 0x8, 0x80 ;  /* 0x000000000080781c */ /* 0x000fee0001f6e170 */
[----:B------:R-:W-:Y:S11]  /*5a90*/  @P1 FSETP.EQ.AND P3, PT, R41, RZ, PT ;  /* 0x000000ff2900120b */ /* 0x000ff60003f62000 */
[----:B------:R-:W-:Y:S02]  /*5aa0*/  @!UPT UIADD3 URZ, UPT, UPT, URZ, URZ, URZ ;  /* 0x000000fffffff290 */ /* 0x000fe4000fffe0ff */
.L_x_101:
[----:B------:R-:W-:Y:S01]  /*5ab0*/  ULEA UR7, UR26, UR24, 0x3 ;  /* 0x000000181a077291 */ /* 0x000fe2000f8e18ff */
[----:B---3--:R-:W-:Y:S01]  /*5ac0*/  SHF.L.U32 R9, R10, 0x1f, RZ ;  /* 0x0000001f0a097819 */ /* 0x008fe200000006ff */
[----:B------:R-:W-:Y:S02]  /*5ad0*/  USHF.L.U32 UR11, UR53, 0x7, URZ ;  /* 0x00000007350b7899 */ /* 0x000fe400080006ff */
[----:B------:R-:W-:Y:S02]  /*5ae0*/  UISETP.NE.AND UP0, UPT, UR40, 0x1, UPT ;  /* 0x000000012800788c */ /* 0x000fe4000bf05270 */
[----:B------:R-:W-:Y:S01]  /*5af0*/  UIMAD.WIDE.U32 UR4, UR11, UR41, URZ ;  /* 0x000000290b0472a5 */ /* 0x000fe2000f8e00ff */
[----:B------:R-:W-:Y:S02]  /*5b00*/  ELECT P2, URZ, PT ;  /* 0x0000000000ff782f */ /* 0x000fe40003840000 */
[----:B------:R-:W3:Y:S02]  /*5b10*/  SYNCS.PHASECHK.TRANS64.TRYWAIT P1, [UR7+0x158], R9 ;  /* 0x00015809ff0075a7 */ /* 0x000ee40008021107 */
[----:B------:R-:W-:Y:S02]  /*5b20*/  PLOP3.LUT P2, PT, P3, P2, PT, 0xf2, 0x2f ;  /* 0x00000000002f781c */ /* 0x000fe40001f45e72 */
[----:B------:R-:W-:Y:S02]  /*5b30*/  UMOV UR4, UR5 ;  /* 0x0000000500047c82 */ /* 0x000fe40008000000 */
[----:B------:R-:W-:Y:S04]  /*5b40*/  USHF.R.U32.HI UR4, URZ, UR42, UR4 ;  /* 0x0000002aff047299 */ /* 0x000fe80008011604 */
[----:B------:R-:W-:Y:S02]  /*5b50*/  USEL UR12, UR11, UR4, !UP0 ;  /* 0x000000040b0c7287 */ /* 0x000fe4000c000000 */
[----:B------:R-:W-:Y:S02]  /*5b60*/  UISETP.NE.AND UP0, UPT, UR43, 0x1, UPT ;  /* 0x000000012b00788c */ /* 0x000fe4000bf05270 */
[----:B------:R-:W-:Y:S02]  /*5b70*/  UIMAD.WIDE.U32 UR4, UR12, UR44, URZ ;  /* 0x0000002c0c0472a5 */ /* 0x000fe4000f8e00ff */
[----:B------:R-:W-:Y:S01]  /*5b80*/  UIADD3 UR6, UPT, UPT, -UR12, URZ, URZ ;  /* 0x000000ff0c067290 */ /* 0x000fe2000fffe1ff */
[----:B------:R-:W-:Y:S03]  /*5b90*/  @!P2 IMAD.MOV.U32 R0, RZ, 0x20, RZ ;  /* 0x00000020ff00a824 */ /* 0x000fe600078e00ff */
[----:B------:R-:W-:Y:S01]  /*5ba0*/  UIMAD UR11, UR40, UR6, UR11 ;  /* 0x00000006280b72a4 */ /* 0x000fe2000f8e020b */
[----:B------:R-:W-:Y:S01]  /*5bb0*/  @!P2 IMAD.MOV.U32 R0, RZ, 0x400, R0 ;  /* 0x00000400ff00a824 */ /* 0x000fe200078e0000 */
[----:B------:R-:W-:Y:S02]  /*5bc0*/  UMOV UR4, UR5 ;  /* 0x0000000500047c82 */ /* 0x000fe40008000000 */
[----:B------:R-:W-:Y:S04]  /*5bd0*/  USHF.R.U32.HI UR4, URZ, UR45, UR4 ;  /* 0x0000002dff047299 */ /* 0x000fe80008011604 */
[----:B------:R-:W-:Y:S02]  /*5be0*/  USEL UR13, UR12, UR4, !UP0 ;  /* 0x000000040c0d7287 */ /* 0x000fe4000c000000 */
[----:B------:R-:W-:Y:S02]  /*5bf0*/  UISETP.NE.AND UP0, UPT, UR46, 0x1, UPT ;  /* 0x000000012e00788c */ /* 0x000fe4000bf05270 */
[----:B------:R-:W-:Y:S07]  /*5c00*/  UIMAD.WIDE.U32 UR4, UR13, UR47, URZ ;  /* 0x0000002f0d0472a5 */ /* 0x000fee000f8e00ff */
[----:B------:R-:W-:Y:S02]  /*5c10*/  UMOV UR4, UR5 ;  /* 0x0000000500047c82 */ /* 0x000fe40008000000 */
[----:B-1----:R-:W-:Y:S04]  /*5c20*/  USHF.R.U32.HI UR4, URZ, UR49, UR4 ;  /* 0x00000031ff047299 */ /* 0x002fe80008011604 */
[----:B------:R-:W-:Y:S02]  /*5c30*/  USEL UR14, UR13, UR4, !UP0 ;  /* 0x000000040d0e7287 */ /* 0x000fe4000c000000 */
[----:B------:R-:W-:Y:S02]  /*5c40*/  UIADD3 UR4, UPT, UPT, -UR13, URZ, URZ ;  /* 0x000000ff0d047290 */ /* 0x000fe4000fffe1ff */
[----:B------:R-:W-:Y:S02]  /*5c50*/  UIADD3 UR5, UPT, UPT, -UR14, URZ, URZ ;  /* 0x000000ff0e057290 */ /* 0x000fe4000fffe1ff */
[----:B------:R-:W-:Y:S02]  /*5c60*/  UIMAD UR12, UR43, UR4, UR12 ;  /* 0x000000042b0c72a4 */ /* 0x000fe4000f8e020c */
[----:B------:R-:W-:Y:S01]  /*5c70*/  UIMAD UR13, UR46, UR5, UR13 ;  /* 0x000000052e0d72a4 */ /* 0x000fe2000f8e020d */
[----:B---3--:R-:W-:Y:S11]  /*5c80*/  @!P1 BRA `(.L_x_102) ;  /* 0x0000004000e09947 */ /* 0x008ff60003800000 */
.L_x_204:
[----:B------:R-:W3:Y:S01]  /*5c90*/  S2UR UR50, SR_CgaCtaId ;  /* 0x00000000003279c3 */ /* 0x000ee20000008800 */
[----:B------:R-:W-:Y:S01]  /*5ca0*/  @!P2 R2UR UR4, R0 ;  /* 0x000000000004a2ca */ /* 0x000fe200000e0000 */
[----:B------:R-:W-:Y:S01]  /*5cb0*/  VOTEU.ALL UP0, P2 ;  /* 0x0000000000ff7886 */ /* 0x000fe20001000000 */
[----:B-1----:R-:W-:Y:S02]  /*5cc0*/  @!P2 IADD3 R2, P1, PT, R12, 0x680, RZ ;  /* 0x000006800c02a810 */ /* 0x002fe40007f3e0ff */
[----:B------:R-:W-:Y:S02]  /*5cd0*/  @P0 SHF.R.U32.HI R4, RZ, 0x10, R5 ;  /* 0x00000010ff040819 */ /* 0x000fe40000011605 */
[----:B------:R-:W-:Y:S01]  /*5ce0*/  @!P2 R2UR UR6, R2 ;  /* 0x000000000206a2ca */ /* 0x000fe200000e0000 */
[----:B------:R-:W-:Y:S01]  /*5cf0*/  @!P2 IMAD.X R0, RZ, RZ, R13, P1 ;  /* 0x000000ffff00a224 */ /* 0x000fe200008e060d */
[----:B------:R-:W-:Y:S01]  /*5d00*/  @!UP0 ULEA UR5, UR26, UR24, 0xd ;  /* 0x000000181a058291 */ /* 0x000fe2000f8e68ff */
[----:B------:R-:W-:Y:S03]  /*5d10*/  @P0 R2UR UR54, R4 ;  /* 0x00000000043602ca */ /* 0x000fe600000e0000 */
[----:B------:R-:W-:Y:S02]  /*5d20*/  @!UP0 UIADD3 UR8, UPT, UPT, UR5, 0x200, URZ ;  /* 0x0000020005088890 */ /* 0x000fe4000fffe0ff */
[----:B------:R-:W-:Y:S01]  /*5d30*/  @!UP0 UPRMT UR22, UR4, 0x5410, URZ ;  /* 0x0000541004168896 */ /* 0x000fe200080000ff */
[----:B------:R-:W-:Y:S01]  /*5d40*/  @!P2 R2UR UR4, R0 ;  /* 0x000000000004a2ca */ /* 0x000fe200000e0000 */
[----:B------:R-:W-:Y:S01]  /*5d50*/  UIADD3 UR5, UPT, UPT, UR26, 0x1, URZ ;  /* 0x000000011a057890 */ /* 0x000fe2000fffe0ff */
[----:B------:R-:W-:Y:S02]  /*5d60*/  @!P2 IMAD.MOV.U32 R0, RZ, RZ, 0x2000 ;  /* 0x00002000ff00a424 */ /* 0x000fe400078e00ff */
[----:B------:R-:W-:Y:S01]  /*5d70*/  IMAD.U32 R14, RZ, RZ, UR6 ;  /* 0x00000006ff0e7e24 */ /* 0x000fe2000f8e00ff */
[----:B------:R-:W-:Y:S04]  /*5d80*/  UISETP.NE.AND UP0, UPT, UR5, 0x3, UPT ;  /* 0x000000030500788c */ /* 0x000fe8000bf05270 */
[----:B------:R-:W-:Y:S01]  /*5d90*/  @!P2 R2UR UR20, R14 ;  /* 0x000000000e14a2ca */ /* 0x000fe200000e0000 */
[----:B------:R-:W-:Y:S02]  /*5da0*/  USEL UR5, UR5, URZ, UP0 ;  /* 0x000000ff05057287 */ /* 0x000fe40008000000 */
[----:B------:R-:W-:Y:S01]  /*5db0*/  USEL UR23, URZ, 0x1, UP0 ;  /* 0x00000001ff177887 */ /* 0x000fe20008000000 */
[----:B------:R-:W-:Y:S01]  /*5dc0*/  IMAD.U32 R15, RZ, RZ, UR4 ;  /* 0x00000004ff0f7e24 */ /* 0x000fe2000f8e00ff */
[----:B------:R-:W-:Y:S01]  /*5dd0*/  UIADD3 UR4, UPT, UPT, UR7, 0x140, URZ ;  /* 0x0000014007047890 */ /* 0x000fe2000fffe0ff */
[----:B------:R-:W-:Y:S03]  /*5de0*/  VOTEU.ALL UP0, P2 ;  /* 0x0000000000ff7886 */ /* 0x000fe60001000000 */
[----:B------:R-:W-:Y:S01]  /*5df0*/  @!P2 R2UR UR21, R15 ;  /* 0x000000000f15a2ca */ /* 0x000fe200000e0000 */
[----:B---3--:R-:W-:Y:S01]  /*5e00*/  UPRMT UR6, UR50, 0x654, UR4 ;  /* 0x0000065432067896 */ /* 0x008fe20008000004 */
[----:B------:R-:W-:Y:S01]  /*5e10*/  LOP3.LUT R10, R10, UR23, RZ, 0x3c, !PT ;  /* 0x000000170a0a7c12 */ /* 0x000fe2000f8e3cff */
[----:B------:R-:W-:Y:S01]  /*5e20*/  @!UP0 UMOV UR9, UR4 ;  /* 0x0000000400098c82 */ /* 0x000fe20008000000 */
[----:B------:R-:W-:Y:S01]  /*5e30*/  @!UP0 UMOV UR10, UR25 ;  /* 0x00000019000a8c82 */ /* 0x000fe20008000000 */
[----:B------:R-:W-:Y:S01]  /*5e40*/  ULEA UR4, UR5, UR24, 0x3 ;  /* 0x0000001805047291 */ /* 0x000fe2000f8e18ff */
[----:B------:R-:W-:Y:S07]  /*5e50*/  SHF.L.U32 R9, R10, 0x1f, RZ ;  /* 0x0000001f0a097819 */ /* 0x000fee00000006ff */
[----:B------:R1:W-:Y:S01]  /*5e60*/  @!UP0 UTMALDG.5D.IM2COL [UR8], [UR20], UR22 ;  /* 0x00000008140083b4 */ /* 0x0003e20008060016 */
[----:B------:R1:W-:Y:S01]  /*5e70*/  @!P2 SYNCS.ARRIVE.TRANS64.RED.A0TR RZ, [UR7+0x140], R0 ;  /* 0x00014000ffffa9a7 */ /* 0x0003e20008300407 */
[----:B------:R-:W-:Y:S01]  /*5e80*/  SYNCS.ARRIVE.TRANS64.RED.A1T0 RZ, [UR6], RZ ;  /* 0x000000ffffff79a7 */ /* 0x000fe20008100406 */
[----:B------:R-:W3:Y:S02]  /*5e90*/  SYNCS.PHASECHK.TRANS64.TRYWAIT P1, [UR4+0x158], R9 ;  /* 0x00015809ff0075a7 */ /* 0x000ee40008021104 */
[----:B-1-3--:R-:W-:Y:S05]  /*5ea0*/  @!P1 BRA `(.L_x_103) ;  /* 0x0000004000709947 */ /* 0x00afea0003800000 */
.L_x_206:
[----:B------:R-:W3:Y:S01]  /*5eb0*/  S2UR UR50, SR_CgaCtaId ;  /* 0x00000000003279c3 */ /* 0x000ee20000008800 */
[----:B------:R-:W-:Y:S01]  /*5ec0*/  UIADD3 UR6, UPT, UPT, UR5, 0x1, URZ ;  /* 0x0000000105067890 */ /* 0x000fe2000fffe0ff */
[----:B-1----:R-:W-:Y:S01]  /*5ed0*/  @!P2 IMAD.MOV.U32 R0, RZ, 0x20, RZ ;  /* 0x00000020ff00a824 */ /* 0x002fe200078e00ff */
[----:B------:R-:W-:Y:S01]  /*5ee0*/  UPLOP3.LUT UP4, UPT, UPT, UPT, UPT, 0x80, 0x8 ;  /* 0x000000000008789c */ /* 0x000fe20003f8f070 */
[----:B------:R-:W-:Y:S01]  /*5ef0*/  @!P2 IADD3 R2, P0, PT, R12, 0x680, RZ ;  /* 0x000006800c02a810 */ /* 0x000fe20007f1e0ff */
[----:B------:R-:W-:Y:S01]  /*5f00*/  UISETP.NE.AND UP0, UPT, UR6, 0x3, UPT ;  /* 0x000000030600788c */ /* 0x000fe2000bf05270 */
[----:B------:R-:W-:Y:S01]  /*5f10*/  @!P2 IMAD.MOV.U32 R0, RZ, 0x400, R0 ;  /* 0x00000400ff00a824 */ /* 0x000fe200078e0000 */
[----:B------:R-:W-:Y:S02]  /*5f20*/  R2UR UR23, R92 ;  /* 0x000000005c1772ca */ /* 0x000fe400000e0000 */
[----:B------:R-:W-:Y:S01]  /*5f30*/  USEL UR26, UR6, URZ, UP0 ;  /* 0x000000ff061a7287 */ /* 0x000fe20008000000 */
[----:B------:R-:W-:Y:S01]  /*5f40*/  R2UR UR22, R93 ;  /* 0x000000005d1672ca */ /* 0x000fe200000e0000 */
[----:B------:R-:W-:Y:S01]  /*5f50*/  USEL UR21, URZ, 0x1, UP0 ;  /* 0x00000001ff157887 */ /* 0x000fe20008000000 */
[----:B------:R-:W-:Y:S01]  /*5f60*/  @!P2 R2UR UR6, R0 ;  /* 0x000000000006a2ca */ /* 0x000fe200000e0000 */
[----:B------:R-:W-:Y:S01]  /*5f70*/  VOTEU.ALL UP0, P2 ;  /* 0x0000000000ff7886 */ /* 0x000fe20001000000 */
[----:B------:R-:W-:Y:S01]  /*5f80*/  @!P2 IMAD.X R0, RZ, RZ, R13, P0 ;  /* 0x000000ffff00a224 */ /* 0x000fe200000e060d */
[----:B------:R-:W-:Y:S02]  /*5f90*/  LOP3.LUT R8, R8, 0x1, RZ, 0x3c, !PT ;  /* 0x0000000108087812 */ /* 0x000fe400078e3cff */
[----:B------:R-:W-:Y:S01]  /*5fa0*/  LOP3.LUT R10, R10, UR21, RZ, 0x3c, !PT ;  /* 0x000000150a0a7c12 */ /* 0x000fe2000f8e3cff */
[----:B------:R-:W-:Y:S02]  /*5fb0*/  @!UP0 ULEA UR5, UR5, UR24, 0xd ;  /* 0x0000001805058291 */ /* 0x000fe4000f8e68ff */
[----:B------:R-:W-:Y:S02]  /*5fc0*/  @!UP0 UIADD3 UR10, UPT, UPT, UR25, 0x20, URZ ;  /* 0x00000020190a8890 */ /* 0x000fe4000fffe0ff */
[----:B------:R-:W-:Y:S02]  /*5fd0*/  @!UP0 UIADD3 UR8, UPT, UPT, UR5, 0x200, URZ ;  /* 0x0000020005088890 */ /* 0x000fe4000fffe0ff */
[----:B------:R-:W-:Y:S01]  /*5fe0*/  UIADD3 UR23, UPT, UPT, UR15, UR23, URZ ;  /* 0x000000170f177290 */ /* 0x000fe2000fffe0ff */
[----:B------:R-:W-:Y:S01]  /*5ff0*/  @!P2 R2UR UR5, R0 ;  /* 0x000000000005a2ca */ /* 0x000fe200000e0000 */
[----:B------:R-:W-:Y:S01]  /*6000*/  @!UP0 UPRMT UR20, UR6, 0x5410, URZ ;  /* 0x0000541006148896 */ /* 0x000fe200080000ff */
[----:B------:R-:W-:Y:S01]  /*6010*/  @!P2 R2UR UR6, R2 ;  /* 0x000000000206a2ca */ /* 0x000fe200000e0000 */
[----:B------:R-:W-:Y:S01]  /*6020*/  VOTEU.ALL UP0, P2 ;  /* 0x0000000000ff7886 */ /* 0x000fe20001000000 */
[----:B------:R-:W-:Y:S09]  /*6030*/  UIADD3 UR53, UPT, UPT, UR16, UR22, URZ ;  /* 0x0000001610357290 */ /* 0x000ff2000fffe0ff */
[----:B------:R-:W-:Y:S01]  /*6040*/  IMAD.U32 R5, RZ, RZ, UR5 ;  /* 0x00000005ff057e24 */ /* 0x000fe2000f8e00ff */
[----:B------:R-:W-:Y:S01]  /*6050*/  UIADD3 UR5, UPT, UPT, UR4, 0x140, URZ ;  /* 0x0000014004057890 */ /* 0x000fe2000fffe0ff */
[----:B------:R-:W-:Y:S03]  /*6060*/  IMAD.U32 R4, RZ, RZ, UR6 ;  /* 0x00000006ff047e24 */ /* 0x000fe6000f8e00ff */
[----:B------:R-:W-:Y:S02]  /*6070*/  @!P2 R2UR UR7, R5 ;  /* 0x000000000507a2ca */ /* 0x000fe400000e0000 */
[----:B------:R-:W-:Y:S01]  /*6080*/  @!P2 R2UR UR6, R4 ;  /* 0x000000000406a2ca */ /* 0x000fe200000e0000 */
[----:B------:R-:W-:Y:S01]  /*6090*/  @!UP0 UMOV UR9, UR5 ;  /* 0x0000000500098c82 */ /* 0x000fe20008000000 */
[----:B---3--:R-:W-:Y:S11]  /*60a0*/  UPRMT UR5, UR50, 0x654, UR5 ;  /* 0x0000065432057896 */ /* 0x008ff60008000005 */
[----:B------:R3:W-:Y:S01]  /*60b0*/  @!UP0 UTMALDG.5D.IM2COL [UR8], [UR6], UR20 ;  /* 0x00000008060083b4 */ /* 0x0007e20008060014 */
[----:B------:R3:W-:Y:S01]  /*60c0*/  @!P2 SYNCS.ARRIVE.TRANS64.RED.A0TR RZ, [UR4+0x140], R3 ;  /* 0x00014003ffffa9a7 */ /* 0x0007e20008300404 */
[----:B------:R-:W-:Y:S01]  /*60d0*/  SYNCS.ARRIVE.TRANS64.RED.A1T0 RZ, [UR5], RZ ;  /* 0x000000ffffff79a7 */ /* 0x000fe20008100405 */
[----:B------:R-:W-:Y:S05]  /*60e0*/  BRA.U UP2, `(.L_x_104) ;  /* 0xfffffff102907547 */ /* 0x000fea000b83ffff */
[----:B------:R-:W-:Y:S01]  /*60f0*/  UIADD3 UR24, UPT, UPT, UR24, 0x158, URZ ;  /* 0x0000015818187890 */ /* 0x000fe2000fffe0ff */
[----:B---3--:R-:W-:-:S03]  /*6100*/  SHF.L.U32 R3, R10, 0x1f, RZ ;  /* 0x0000001f0a037819 */ /* 0x008fc600000006ff */
[----:B------:R-:W-:-:S09]  /*6110*/  ULEA UR4, UR26, UR24, 0x3 ;  /* 0x000000181a047291 */ /* 0x000fd2000f8e18ff */
[----:B------:R-:W1:Y:S02]  /*6120*/  SYNCS.PHASECHK.TRANS64.TRYWAIT P0, [UR4], R3 ;  /* 0x00000003ff0075a7 */ /* 0x000e640008001104 */
[----:B-1----:R-:W-:Y:S05]  /*6130*/  @!P0 BRA `(.L_x_105) ;  /* 0x0000003c00e48947 */ /* 0x002fea0003800000 */
.L_x_208:
[----:B------:R-:W-:-:S04]  /*6140*/  UIADD3 UR4, UPT, UPT, UR26, 0x1, URZ ;  /* 0x000000011a047890 */ /* 0x000fc8000fffe0ff */
[----:B------:R-:W-:-:S04]  /*6150*/  UISETP.NE.AND UP0, UPT, UR4, 0x3, UPT ;  /* 0x000000030400788c */ /* 0x000fc8000bf05270 */
[----:B------:R-:W-:Y:S02]  /*6160*/  USEL UR6, URZ, 0x1, UP0 ;  /* 0x00000001ff067887 */ /* 0x000fe40008000000 */
[----:B------:R-:W-:-:S04]  /*6170*/  USEL UR4, UR4, URZ, UP0 ;  /* 0x000000ff04047287 */ /* 0x000fc80008000000 */
[----:B------:R-:W-:Y:S01]  /*6180*/  ULEA UR5, UR4, UR24, 0x3 ;  /* 0x0000001804057291 */ /* 0x000fe2000f8e18ff */
[----:B------:R-:W-:-:S04]  /*6190*/  LOP3.LUT R10, R10, UR6, RZ, 0x3c, !PT ;  /* 0x000000060a0a7c12 */ /* 0x000fc8000f8e3cff */
[----:B-1----:R-:W-:-:S04]  /*61a0*/  SHF.L.U32 R3, R10, 0x1f, RZ ;  /* 0x0000001f0a037819 */ /* 0x002fc800000006ff */
[----:B------:R-:W1:Y:S02]  /*61b0*/  SYNCS.PHASECHK.TRANS64.TRYWAIT P0, [UR5], R3 ;  /* 0x00000003ff0075a7 */ /* 0x000e640008001105 */
[----:B-1----:R-:W-:Y:S05]  /*61c0*/  @!P0 BRA `(.L_x_106) ;  /* 0x0000003c00d88947 */ /* 0x002fea0003800000 */
.L_x_210:
[----:B------:R-:W-:-:S04]  /*61d0*/  UIADD3 UR4, UPT, UPT, UR4, 0x1, URZ ;  /* 0x0000000104047890 */ /* 0x000fc8000fffe0ff */
[----:B------:R-:W-:-:S04]  /*61e0*/  UISETP.NE.AND UP0, UPT, UR4, 0x3, UPT ;  /* 0x000000030400788c */ /* 0x000fc8000bf05270 */
[----:B------:R-:W-:Y:S02]  /*61f0*/  USEL UR5, URZ, 0x1, UP0 ;  /* 0x00000001ff057887 */ /* 0x000fe40008000000 */
[----:B------:R-:W-:-:S04]  /*6200*/  USEL UR4, UR4, URZ, UP0 ;  /* 0x000000ff04047287 */ /* 0x000fc80008000000 */
[----:B------:R-:W-:Y:S01]  /*6210*/  ULEA UR4, UR4, UR24, 0x3 ;  /* 0x0000001804047291 */ /* 0x000fe2000f8e18ff */
[----:B-1----:R-:W-:-:S04]  /*6220*/  LOP3.LUT R3, R10, UR5, RZ, 0x3c, !PT ;  /* 0x000000050a037c12 */ /* 0x002fc8000f8e3cff */
[----:B------:R-:W-:Y:S01]  /*6230*/  SHF.L.U32 R3, R3, 0x1f, RZ ;  /* 0x0000001f03037819 */ /* 0x000fe200000006ff */
[----:B------:R-:W-:-:S07]  /*6240*/  IMAD.U32 R0, RZ, RZ, UR4 ;  /* 0x00000004ff007e24 */ /* 0x000fce000f8e00ff */
.L_x_107:
[----:B-1----:R1:W3:Y:S02]  /*6250*/  SYNCS.PHASECHK.TRANS64.TRYWAIT P0, [R0+URZ], R3 ;  /* 0x00000003000075a7 */ /* 0x0022e400080011ff */
[----:B---3--:R-:W-:Y:S05]  /*6260*/  @!P0 NANOSLEEP.SYNCS 0x989680 ;  /* 0x009896800000895d */ /* 0x008fea0003900000 */
[----:B------:R-:W3:Y:S02]  /*6270*/  @!P0 SYNCS.PHASECHK.TRANS64 P0, [R0+URZ], R3 ;  /* 0x00000003000085a7 */ /* 0x000ee400080010ff */
[----:B--23--:R-:W-:Y:S05]  /*6280*/  @P0 EXIT ;  /* 0x000000000000094d */ /* 0x00cfea0003800000 */
[----:B------:R-:W-:Y:S05]  /*6290*/  BRA `(.L_x_107) ;  /* 0xfffffffc00ec7947 */ /* 0x000fea000383ffff */
.L_x_95:
[----:B------:R-:W-:-:S06]  /*62a0*/  UISETP.GE.AND UP0, UPT, UR18, 0x4, UPT ;  /* 0x000000041200788c */ /* 0x000fcc000bf06270 */
[----:B------:R-:W-:-:S13]  /*62b0*/  PLOP3.LUT P0, PT, PT, PT, UP0, 0x80, 0x8 ;  /* 0x000000000008781c */ /* 0x000fda0003f0f008 */
[----:B-1----:R-:W-:Y:S05]  /*62c0*/  @!P0 EXIT ;  /* 0x000000000000894d */ /* 0x002fea0003800000 */
[----:B------:R-:W1:Y:S08]  /*62d0*/  S2UR UR4, SR_CgaCtaId ;  /* 0x00000000000479c3 */ /* 0x000e700000008800 */
[----:B------:R-:W-:Y:S01]  /*62e0*/  BAR.SYNC.DEFER_BLOCKING 0x6, 0xa0 ;  /* 0x0182800000007b1d */ /* 0x000fe20000010000 */
[C---:B------:R-:W-:Y:S01]  /*62f0*/  IMAD.SHL.U32 R5, R95.reuse, 0x20, RZ ;  /* 0x000000205f057824 */ /* 0x040fe200078e00ff */
[C---:B------:R-:W-:Y:S01]  /*6300*/  LOP3.LUT R96, R95.reuse, 0x2, RZ, 0xc0, !PT ;  /* 0x000000025f607812 */ /* 0x040fe200078ec0ff */
[C---:B------:R-:W-:Y:S01]  /*6310*/  IMAD.SHL.U32 R98, R95.reuse, 0x4, RZ ;  /* 0x000000045f627824 */ /* 0x040fe200078e00ff */
[C---:B------:R-:W-:Y:S01]  /*6320*/  LOP3.LUT R86, R95.reuse, 0x60, RZ, 0xc0, !PT ;  /* 0x000000605f567812 */ /* 0x040fe200078ec0ff */
[----:B------:R-:W-:Y:S01]  /*6330*/  IMAD.U32 R37, R95, 0x10000, RZ ;  /* 0x000100005f257824 */ /* 0x000fe200078e00ff */
[----:B------:R-:W-:-:S02]  /*6340*/  UMOV UR50, 0x400 ;  /* 0x0000040000327882 */ /* 0x000fc40000000000 */
[----:B------:R-:W2:Y:S01]  /*6350*/  LDC.64 R78, c[0x0][0x9b0] ;  /* 0x00026c00ff4e7b82 */ /* 0x000ea20000000a00 */
[----:B------:R-:W-:Y:S01]  /*6360*/  LOP3.LUT R7, R5, 0xc0, RZ, 0xc0, !PT ;  /* 0x000000c005077812 */ /* 0x000fe200078ec0ff */
[----:B------:R-:W-:Y:S01]  /*6370*/  IMAD.MOV.U32 R36, RZ, RZ, RZ ;  /* 0x000000ffff247224 */ /* 0x000fe200078e00ff */
[----:B------:R-:W-:Y:S02]  /*6380*/  LOP3.LUT R95, R95, 0x4, RZ, 0xc0, !PT ;  /* 0x000000045f5f7812 */ /* 0x000fe400078ec0ff */
[----:B------:R-:W-:Y:S02]  /*6390*/  CS2R R84, SRZ ;  /* 0x0000000000547805 */ /* 0x000fe4000001ff00 */
[----:B------:R-:W-:Y:S01]  /*63a0*/  LOP3.LUT R98, R7, 0x18, R98, 0xf8, !PT ;  /* 0x0000001807627812 */ /* 0x000fe200078ef862 */
[----:B------:R-:W-:Y:S01]  /*63b0*/  IMAD.MOV R96, RZ, RZ, -R96 ;  /* 0x000000ffff607224 */ /* 0x000fe200078e0a60 */
[----:B------:R-:W-:Y:S01]  /*63c0*/  IADD3 R97, PT, PT, -R95, 0x2, RZ ;  /* 0x000000025f617810 */ /* 0x000fe20007ffe1ff */
[----:B------:R-:W3:Y:S01]  /*63d0*/  LDC.64 R76, c[0x0][0x9a8] ;  /* 0x00026a00ff4c7b82 */ /* 0x000ee20000000a00 */
[----:B------:R-:W-:Y:S01]  /*63e0*/  LOP3.LUT R98, R98, 0xf20, R5, 0xf8, !PT ;  /* 0x00000f2062627812 */ /* 0x000fe200078ef805 */
[----:B------:R-:W-:Y:S01]  /*63f0*/  IMAD.MOV R95, RZ, RZ, -R95 ;  /* 0x000000ffff5f7224 */ /* 0x000fe200078e0a5f */
[----:B------:R-:W-:Y:S01]  /*6400*/  LOP3.LUT R37, R37, 0x600000, RZ, 0xc0, !PT ;  /* 0x0060000025257812 */ /* 0x000fe200078ec0ff */
[----:B------:R-:W-:Y:S01]  /*6410*/  IMAD.SHL.U32 R97, R97, 0x10, RZ ;  /* 0x0000001061617824 */ /* 0x000fe200078e00ff */
[----:B------:R-:W-:Y:S01]  /*6420*/  UMOV UR56, 0x1 ;  /* 0x0000000100387882 */ /* 0x000fe20000000000 */
[----:B------:R-:W-:Y:S01]  /*6430*/  UMOV UR51, URZ ;  /* 0x000000ff00337c82 */ /* 0x000fe20008000000 */
[----:B------:R-:W4:Y:S01]  /*6440*/  LDCU UR48, c[0x0][0xc0c] ;  /* 0x00018180ff3077ac */ /* 0x000f220008000800 */
[----:B-1----:R-:W-:Y:S01]  /*6450*/  ULEA UR50, UR4, UR50, 0x18 ;  /* 0x0000003204327291 */ /* 0x002fe2000f8ec0ff */
[----:B------:R-:W1:Y:S01]  /*6460*/  LDCU UR4, c[0x0][0x370] ;  /* 0x00006e00ff0477ac */ /* 0x000e620008000800 */
[----:B------:R-:W2:Y:S07]  /*6470*/  LDCU UR38, c[0x0][0xc30] ;  /* 0x00018600ff2677ac */ /* 0x000eae0008000800 */
[----:B------:R-:W4:Y:S01]  /*6480*/  LDS R2, [UR50+0x1d0] ;  /* 0x0001d032ff027984 */ /* 0x000f220008000800 */
[----:B------:R-:W2:Y:S01]  /*6490*/  LDCU.64 UR58, c[0x0][0x988] ;  /* 0x00013100ff3a77ac */ /* 0x000ea20008000a00 */
[----:B------:R-:W2:Y:S01]  /*64a0*/  LDCU.64 UR46, c[0x0][0xc28] ;  /* 0x00018500ff2e77ac */ /* 0x000ea20008000a00 */
[----:B------:R-:W2:Y:S01]  /*64b0*/  LDCU.128 UR60, c[0x0][0xc10] ;  /* 0x00018200ff3c77ac */ /* 0x000ea20008000c00 */
[----:B-1----:R-:W-:Y:S01]  /*64c0*/  IMAD.U32 R91, RZ, RZ, UR4 ;  /* 0x00000004ff5b7e24 */ /* 0x002fe2000f8e00ff */
[----:B------:R-:W1:Y:S01]  /*64d0*/  LDCU.64 UR4, c[0x0][0x990] ;  /* 0x00013200ff0477ac */ /* 0x000e620008000a00 */
[----:B------:R-:W2:Y:S01]  /*64e0*/  LDCU UR57, c[0x0][0x374] ;  /* 0x00006e80ff3977ac */ /* 0x000ea20008000800 */
[----:B------:R-:W-:Y:S01]  /*64f0*/  UMOV UR55, URZ ;  /* 0x000000ff00377c82 */ /* 0x000fe20008000000 */
[----:B------:R-:W-:Y:S01]  /*6500*/  UMOV UR52, URZ ;  /* 0x000000ff00347c82 */ /* 0x000fe20008000000 */
[----:B-1----:R-:W-:Y:S01]  /*6510*/  IMAD.U32 R90, RZ, RZ, UR4 ;  /* 0x00000004ff5a7e24 */ /* 0x002fe2000f8e00ff */
[----:B------:R-:W-:Y:S01]  /*6520*/  UIADD3 UR4, UPT, UPT, UR50, 0x200, URZ ;  /* 0x0000020032047890 */ /* 0x000fe2000fffe0ff */
[----:B------:R-:W-:-:S05]  /*6530*/  IMAD.U32 R89, RZ, RZ, UR5 ;  /* 0x00000005ff597e24 */ /* 0x000fca000f8e00ff */
[----:B------:R-:W-:Y:S01]  /*6540*/  IMAD.U32 R0, RZ, RZ, UR4 ;  /* 0x00000004ff007e24 */ /* 0x000fe2000f8e00ff */
[----:B------:R-:W-:Y:S01]  /*6550*/  LEA R98, R98, UR4, 0x1 ;  /* 0x0000000462627c11 */ /* 0x000fe2000f8e08ff */
[C---:B----4-:R-:W-:Y:S01]  /*6560*/  VIADD R3, R2.reuse, 0x40 ;  /* 0x0000004002037836 */ /* 0x050fe20000000000 */
[----:B------:R-:W-:-:S04]  /*6570*/  LOP3.LUT R2, R2, 0xffff, RZ, 0xc0, !PT ;  /* 0x0000ffff02027812 */ /* 0x000fc800078ec0ff */
[----:B------:R-:W-:-:S05]  /*6580*/  LOP3.LUT R3, R3, 0xffff, RZ, 0xc0, !PT ;  /* 0x0000ffff03037812 */ /* 0x000fca00078ec0ff */
[----:B--23--:R1:W-:Y:S02]  /*6590*/  STL.64 [R1], R2 ;  /* 0x0000000201007387 */ /* 0x00c3e40000100a00 */
.L_x_138:
[----:B-1----:R-:W-:Y:S04]  /*65a0*/  SHF.L.U32 R3, R84, 0x1f, RZ ;  /* 0x0000001f54037819 */ /* 0x002fe800000006ff */
[----:B------:R-:W1:Y:S02]  /*65b0*/  SYNCS.PHASECHK.TRANS64.TRYWAIT P0, [UR50+0x180], R3 ;  /* 0x00018003ff0075a7 */ /* 0x000e640008001132 */
[----:B-1----:R-:W-:Y:S05]  /*65c0*/  @!P0 BRA `(.L_x_108) ;  /* 0x0000003800f08947 */ /* 0x002fea0003800000 */
.L_x_212:
[----:B------:R-:W-:Y:S01]  /*65d0*/  LEA R2, R36, UR49, 0x2 ;  /* 0x0000003124027c11 */ /* 0x000fe2000f8e10ff */
        /* <DEDUP_REMOVED lines=9> */
[----:B------:R-:W-:Y:S09]  /*6670*/  UPRMT UR4, URZ, 0x654, UR4 ;  /* 0x00000654ff047896 */ /* 0x000ff20008000004 */
[----:B---3--:R-:W-:Y:S01]  /*6680*/  SYNCS.ARRIVE.TRANS64.RED.A1T0 RZ, [UR4], RZ ;  /* 0x000000ffffff79a7 */ /* 0x008fe20008100404 */
[----:B------:R-:W5:Y:S01]  /*6690*/  LDL R2, [R2] ;  /* 0x0000000002027983 */ /* 0x000f620000100800 */
[----:B--2---:R-:W-:Y:S11]  /*66a0*/  LOP3.LUT P0, RZ, R6, 0x1, RZ, 0xc0, !PT ;  /* 0x0000000106ff7812 */ /* 0x004ff6000780c0ff */
[----:B------:R-:W-:Y:S02]  /*66b0*/  @!UPT UIADD3 URZ, UPT, UPT, URZ, URZ, URZ ;  /* 0x000000fffffff290 */ /* 0x000fe4000fffe0ff */
[----:B------:R-:W-:Y:S01]  /*66c0*/  VOTEU.ANY UP1, P0 ;  /* 0x0000000000ff7886 */ /* 0x000fe20000020100 */
[----:B------:R-:W-:Y:S01]  /*66d0*/  PLOP3.LUT P0, PT, PT, PT, UP1, 0x80, 0x8 ;  /* 0x000000000008781c */ /* 0x000fe20003f0f018 */
[----:B------:R-:W-:Y:S06]  /*66e0*/  UP2UR UR4, UPR, URZ, 0x2 ;  /* 0x00000002ff047883 */ /* 0x000fec0008000000 */
[----:B------:R-:W-:Y:S06]  /*66f0*/  IMAD.U32 R110, RZ, RZ, UR4 ;  /* 0x00000004ff6e7e24 */ /* 0x000fec000f8e00ff */
[----:B-1----:R-:W-:Y:S02]  /*6700*/  @P0 MOV R3, R4 ;  /* 0x0000000400030202 */ /* 0x002fe40000000f00 */
[----:B------:R-:W-:Y:S02]  /*6710*/  @P0 LOP3.LUT R0, R5, 0xffff, RZ, 0xc0, !PT ;  /* 0x0000ffff05000812 */ /* 0x000fe400078ec0ff */
[----:B------:R-:W-:Y:S02]  /*6720*/  @P0 R2UR UR5, R3 ;  /* 0x00000000030502ca */ /* 0x000fe400000e0000 */
[----:B------:R-:W-:Y:S11]  /*6730*/  @P0 R2UR UR4, R0 ;  /* 0x00000000000402ca */ /* 0x000ff600000e0000 */
[----:B------:R-:W-:Y:S02]  /*6740*/  @UP1 UMOV UR37, UR5 ;  /* 0x0000000500251c82 */ /* 0x000fe40008000000 */
[----:B------:R-:W-:Y:S01]  /*6750*/  @UP1 UMOV UR36, UR4 ;  /* 0x0000000400241c82 */ /* 0x000fe20008000000 */
[----:B------:R-:W-:Y:S05]  /*6760*/  BRA.U !UP0, `(.L_x_109) ;  /* 0x0000000108d07547 */ /* 0x000fea000b800000 */
[----:B------:R-:W1:Y:S01]  /*6770*/  LDCU UR14, c[0x0][0xc20] ;  /* 0x00018400ff0e77ac */ /* 0x000e620008000800 */
[----:B------:R-:W-:Y:S01]  /*6780*/  R2UR UR9, R91 ;  /* 0x000000005b0972ca */ /* 0x000fe200000e0000 */
[----:B------:R-:W-:Y:S02]  /*6790*/  UIMAD.WIDE.U32 UR4, UR57, UR63, URZ ;  /* 0x0000003f390472a5 */ /* 0x000fe4000f8e00ff */
[----:B------:R-:W-:Y:S02]  /*67a0*/  UIMAD.WIDE.U32 UR10, UR36, UR63, URZ ;  /* 0x0000003f240a72a5 */ /* 0x000fe4000f8e00ff */
[----:B------:R-:W-:Y:S02]  /*67b0*/  UISETP.NE.AND UP0, UPT, UR62, 0x1, UPT ;  /* 0x000000013e00788c */ /* 0x000fe4000bf05270 */
[----:B------:R-:W-:Y:S02]  /*67c0*/  UISETP.NE.AND UP1, UPT, UR48, 0x1, UPT ;  /* 0x000000013000788c */ /* 0x000fe4000bf25270 */
[----:B------:R-:W-:Y:S04]  /*67d0*/  UISETP.NE.AND UP2, UPT, UR39, 0x1, UPT ;  /* 0x000000012700788c */ /* 0x000fe8000bf45270 */
[----:B------:R-:W-:Y:S02]  /*67e0*/  UIMAD.WIDE.U32 UR6, UR9, UR60, URZ ;  /* 0x0000003c090672a5 */ /* 0x000fe4000f8e00ff */
[----:B------:R-:W-:Y:S01]  /*67f0*/  UIMAD.WIDE.U32 UR12, UR37, UR60, URZ ;  /* 0x0000003c250c72a5 */ /* 0x000fe2000f8e00ff */
[----:B------:R-:W-:Y:S02]  /*6800*/  UMOV UR4, UR5 ;  /* 0x0000000500047c82 */ /* 0x000fe40008000000 */
[----:B-1----:R-:W-:Y:S02]  /*6810*/  USHF.R.U32.HI UR8, URZ, UR14, UR4 ;  /* 0x0000000eff087299 */ /* 0x002fe40008011604 */
[----:B------:R-:W-:Y:S01]  /*6820*/  UMOV UR6, UR11 ;  /* 0x0000000b00067c82 */ /* 0x000fe20008000000 */
[----:B------:R-:W-:Y:S02]  /*6830*/  UMOV UR4, UR7 ;  /* 0x0000000700047c82 */ /* 0x000fe40008000000 */
[----:B------:R-:W-:Y:S02]  /*6840*/  USHF.R.U32.HI UR5, URZ, UR61, UR4 ;  /* 0x0000003dff057299 */ /* 0x000fe40008011604 */
[----:B------:R-:W-:Y:S02]  /*6850*/  USEL UR4, UR57, UR8, !UP0 ;  /* 0x0000000839047287 */ /* 0x000fe4000c000000 */
[----:B------:R-:W-:Y:S02]  /*6860*/  USHF.R.U32.HI UR8, URZ, UR14, UR6 ;  /* 0x0000000eff087299 */ /* 0x000fe40008011606 */
[----:B------:R-:W-:Y:S02]  /*6870*/  UIMAD.WIDE.U32 UR6, UR4, UR46, URZ ;  /* 0x0000002e040672a5 */ /* 0x000fe4000f8e00ff */
[----:B------:R-:W-:Y:S02]  /*6880*/  USEL UR9, UR9, UR5, !UP1 ;  /* 0x0000000509097287 */ /* 0x000fe4000c800000 */
[----:B------:R-:W-:Y:S02]  /*6890*/  USEL UR8, UR36, UR8, !UP0 ;  /* 0x0000000824087287 */ /* 0x000fe4000c000000 */
[----:B------:R-:W-:Y:S01]  /*68a0*/  UIMAD.WIDE.U32 UR10, UR9, UR46, URZ ;  /* 0x0000002e090a72a5 */ /* 0x000fe2000f8e00ff */
[----:B------:R-:W-:Y:S01]  /*68b0*/  UMOV UR6, UR7 ;  /* 0x0000000700067c82 */ /* 0x000fe20008000000 */
[----:B------:R-:W-:Y:S01]  /*68c0*/  UMOV UR5, UR13 ;  /* 0x0000000d00057c82 */ /* 0x000fe20008000000 */
[----:B------:R-:W-:Y:S02]  /*68d0*/  @UP2 USHF.R.U32.HI UR4, URZ, UR47, UR6 ;  /* 0x0000002fff042299 */ /* 0x000fe40008011606 */
[----:B------:R-:W-:Y:S02]  /*68e0*/  USHF.R.U32.HI UR5, URZ, UR61, UR5 ;  /* 0x0000003dff057299 */ /* 0x000fe40008011605 */
[----:B------:R-:W-:Y:S02]  /*68f0*/  UIMAD UR4, UR39, UR4, URZ ;  /* 0x00000004270472a4 */ /* 0x000fe4000f8e02ff */
[----:B------:R-:W-:Y:S02]  /*6900*/  USEL UR5, UR37, UR5, !UP1 ;  /* 0x0000000525057287 */ /* 0x000fe4000c800000 */
[----:B------:R-:W-:Y:S01]  /*6910*/  UISETP.GE.AND UP0, UPT, UR8, UR4, UPT ;  /* 0x000000040800728c */ /* 0x000fe2000bf06270 */
[----:B------:R-:W-:Y:S01]  /*6920*/  UMOV UR6, UR11 ;  /* 0x0000000b00067c82 */ /* 0x000fe20008000000 */
[----:B------:R-:W-:Y:S02]  /*6930*/  UIMAD.WIDE.U32 UR10, UR8, UR46, URZ ;  /* 0x0000002e080a72a5 */ /* 0x000fe4000f8e00ff */
[----:B------:R-:W-:Y:S04]  /*6940*/  @UP2 USHF.R.U32.HI UR9, URZ, UR47, UR6 ;  /* 0x0000002fff092299 */ /* 0x000fe80008011606 */
[----:B------:R-:W-:Y:S01]  /*6950*/  UIMAD UR6, UR39, UR9, URZ ;  /* 0x00000009270672a4 */ /* 0x000fe2000f8e02ff */
[----:B------:R-:W-:Y:S03]  /*6960*/  UMOV UR4, UR11 ;  /* 0x0000000b00047c82 */ /* 0x000fe60008000000 */
[----:B------:R-:W-:Y:S02]  /*6970*/  UISETP.GE.OR UP0, UPT, UR5, UR6, UP0 ;  /* 0x000000060500728c */ /* 0x000fe40008706670 */
[----:B------:R-:W-:Y:S02]  /*6980*/  USHF.R.U32.HI UR4, URZ, UR47, UR4 ;  /* 0x0000002fff047299 */ /* 0x000fe40008011604 */
[----:B------:R-:W-:Y:S02]  /*6990*/  UIMAD.WIDE.U32 UR6, UR5, UR46, URZ ;  /* 0x0000002e050672a5 */ /* 0x000fe4000f8e00ff */
[----:B------:R-:W-:Y:S02]  /*69a0*/  USEL UR11, UR8, UR4, !UP2 ;  /* 0x00000004080b7287 */ /* 0x000fe4000d000000 */
[----:B------:R-:W-:Y:S02]  /*69b0*/  UIADD3 UR6, UPT, UPT, -UR5, URZ, URZ ;  /* 0x000000ff05067290 */ /* 0x000fe4000fffe1ff */
[----:B------:R-:W-:Y:S02]  /*69c0*/  UIADD3 UR10, UPT, UPT, -UR11, URZ, URZ ;  /* 0x000000ff0b0a7290 */ /* 0x000fe4000fffe1ff */
[----:B------:R-:W-:Y:S02]  /*69d0*/  UIMAD UR6, UR48, UR6, UR37 ;  /* 0x00000006300672a4 */ /* 0x000fe4000f8e0225 */
[----:B------:R-:W-:Y:S01]  /*69e0*/  UIMAD UR10, UR39, UR10, UR8 ;  /* 0x0000000a270a72a4 */ /* 0x000fe2000f8e0208 */
[----:B------:R-:W-:Y:S01]  /*69f0*/  @!UP0 UMOV UR4, UR7 ;  /* 0x0000000700048c82 */ /* 0x000fe20008000000 */
[----:B------:R-:W-:Y:S02]  /*6a00*/  UIADD3 UR7, UPT, UPT, -UR8, URZ, URZ ;  /* 0x000000ff08077290 */ /* 0x000fe4000fffe1ff */
[----:B------:R-:W-:Y:S04]  /*6a10*/  @!UP0 USHF.R.U32.HI UR4, URZ, UR47, UR4 ;  /* 0x0000002fff048299 */ /* 0x000fe80008011604 */
[----:B------:R-:W-:Y:S04]  /*6a20*/  @!UP0 USEL UR4, UR5, UR4, !UP2 ;  /* 0x0000000405048287 */ /* 0x000fe8000d000000 */
[----:B------:R-:W-:Y:S02]  /*6a30*/  @!UP0 UIMAD UR9, UR9, UR10, UR4 ;  /* 0x0000000a090982a4 */ /* 0x000fe4000f8e0204 */
[----:B------:R-:W-:Y:S02]  /*6a40*/  @!UP0 UIADD3 UR10, UPT, UPT, UR11, -UR4, URZ ;  /* 0x800000040b0a8290 */ /* 0x000fe4000fffe0ff */
[----:B------:R-:W-:Y:S02]  /*6a50*/  UIMAD UR4, UR62, UR7, UR36 ;  /* 0x000000073e0472a4 */ /* 0x000fe4000f8e0224 */
[----:B------:R-:W-:Y:S03]  /*6a60*/  @!UP0 UIMAD UR8, UR10, UR39, UR5 ;  /* 0x000000270a0882a4 */ /* 0x000fe6000f8e0205 */
[----:B------:R-:W-:Y:S02]  /*6a70*/  @!UP0 UMOV UR5, UR9 ;  /* 0x0000000900058c82 */ /* 0x000fe40008000000 */
[----:B------:R-:W-:Y:S02]  /*6a80*/  UIMAD UR37, UR5, UR48, UR6 ;  /* 0x00000030052572a4 */ /* 0x000fe4000f8e0206 */
[----:B------:R-:W-:Y:S11]  /*6a90*/  UIMAD UR36, UR8, UR62, UR4 ;  /* 0x0000003e082472a4 */ /* 0x000ff6000f8e0204 */
[----:B------:R-:W-:Y:S01]  /*6aa0*/  @!UPT UIADD3 URZ, UPT, UPT, URZ, URZ, URZ ;  /* 0x000000fffffff290 */ /* 0x000fe2000fffe0ff */
.L_x_109:
[----:B------:R-:W-:Y:S01]  /*6ab0*/  UISETP.NE.AND UP0, UPT, UR38, 0x1, UPT ;  /* 0x000000012600788c */ /* 0x000fe2000bf05270 */
[----:B------:R-:W-:Y:S01]  /*6ac0*/  @P0 SHF.R.U32.HI R4, RZ, 0x10, R5 ;  /* 0x00000010ff040819 */ /* 0x000fe20000011605 */
[----:B------:R-:W-:Y:S01]  /*6ad0*/  USHF.L.U32 UR41, UR23, 0x6, URZ ;  /* 0x0000000617297899 */ /* 0x000fe200080006ff */
[----:B------:R-:W-:Y:S02]  /*6ae0*/  R2UR UR11, R99 ;  /* 0x00000000630b72ca */ /* 0x000fe400000e0000 */
[----:B------:R-:W-:Y:S06]  /*6af0*/  @P0 R2UR UR11, R4 ;  /* 0x00000000040b02ca */ /* 0x000fec00000e0000 */
[----:B------:R-:W1:Y:S07]  /*6b00*/  @!UP0 LDCU.128 UR12, c[0x0][0xc10] ;  /* 0x00018200ff0c87ac */ /* 0x000e6e0008000c00 */
[----:B------:R-:W-:Y:S01]  /*6b10*/  IMAD.U32 R99, RZ, RZ, UR11 ;  /* 0x0000000bff637e24 */ /* 0x000fe2000f8e00ff */
[----:B------:R-:W2:Y:S01]  /*6b20*/  @!UP0 LDCU UR5, c[0x0][0xc0c] ;  /* 0x00018180ff0587ac */ /* 0x000ea20008000800 */
[----:B------:R-:W3:Y:S01]  /*6b30*/  @!UP0 LDCU UR10, c[0x0][0xc20] ;  /* 0x00018400ff0a87ac */ /* 0x000ee20008000800 */
[----:B------:R-:W-:Y:S02]  /*6b40*/  UIADD3 UR11, UPT, UPT, UR50, 0x200, URZ ;  /* 0x00000200320b7890 */ /* 0x000fe4000fffe0ff */
[----:B-1----:R-:W-:Y:S02]  /*6b50*/  UIMAD.WIDE.U32 UR8, UR37, UR12, URZ ;  /* 0x0000000c250872a5 */ /* 0x002fe4000f8e00ff */
[----:B------:R-:W-:Y:S02]  /*6b60*/  UIMAD.WIDE.U32 UR6, UR36, UR15, URZ ;  /* 0x0000000f240672a5 */ /* 0x000fe4000f8e00ff */
[----:B------:R-:W-:Y:S03]  /*6b70*/  @!UP0 UISETP.NE.AND UP1, UPT, UR14, 0x1, UPT ;  /* 0x000000010e00888c */ /* 0x000fe6000bf25270 */
[----:B------:R-:W-:Y:S01]  /*6b80*/  @!UP0 UMOV UR4, UR9 ;  /* 0x0000000900048c82 */ /* 0x000fe20008000000 */
[----:B--2---:R-:W-:Y:S02]  /*6b90*/  @!UP0 UISETP.NE.AND UP2, UPT, UR5, 0x1, UPT ;  /* 0x000000010500888c */ /* 0x004fe4000bf45270 */
[----:B------:R-:W-:Y:S01]  /*6ba0*/  @!UP0 USHF.R.U32.HI UR4, URZ, UR13, UR4 ;  /* 0x0000000dff048299 */ /* 0x000fe20008011604 */
[----:B------:R-:W-:Y:S02]  /*6bb0*/  @!UP0 UMOV UR6, UR7 ;  /* 0x0000000700068c82 */ /* 0x000fe40008000000 */
[----:B---3--:R-:W-:Y:S02]  /*6bc0*/  @!UP0 USHF.R.U32.HI UR6, URZ, UR10, UR6 ;  /* 0x0000000aff068299 */ /* 0x008fe40008011606 */
[----:B------:R-:W-:Y:S02]  /*6bd0*/  @!UP0 USEL UR7, UR37, UR4, !UP2 ;  /* 0x0000000425078287 */ /* 0x000fe4000d000000 */
[----:B------:R-:W-:Y:S04]  /*6be0*/  @!UP0 USEL UR6, UR36, UR6, !UP1 ;  /* 0x0000000624068287 */ /* 0x000fe8000c800000 */
[----:B------:R-:W-:Y:S02]  /*6bf0*/  @!UP0 UIADD3 UR4, UPT, UPT, -UR7, UR6, URZ ;  /* 0x0000000607048290 */ /* 0x000fe4000fffe1ff */
[----:B------:R-:W-:Y:S02]  /*6c00*/  @!UP0 UIADD3 UR6, UPT, UPT, UR7, -UR6, URZ ;  /* 0x8000000607068290 */ /* 0x000fe4000fffe0ff */
[----:B------:R-:W-:Y:S02]  /*6c10*/  @!UP0 UIMAD UR37, UR4, UR5, UR37 ;  /* 0x00000005042582a4 */ /* 0x000fe4000f8e0225 */
[----:B------:R-:W-:Y:S02]  /*6c20*/  @!UP0 UIMAD UR36, UR6, UR14, UR36 ;  /* 0x0000000e062482a4 */ /* 0x000fe4000f8e0224 */
[----:B------:R-:W-:Y:S09]  /*6c30*/  ULOP3.LUT UP0, URZ, UR11, 0x1b0, URZ, 0xc0, !UPT ;  /* 0x000001b00bff7892 */ /* 0x000ff2000f80c0ff */
[----:B------:R-:W-:Y:S05]  /*6c40*/  BRA.U !UP0, `(.L_x_110) ;  /* 0x00000001087c7547 */ /* 0x000fea000b800000 */
[----:B------:R-:W1:Y:S01]  /*6c50*/  LDCU.64 UR8, c[0x4][0x80] ;  /* 0x01001000ff0877ac */ /* 0x000e620008000a00 */
[----:B------:R-:W-:Y:S01]  /*6c60*/  MOV R16, 0x0 ;  /* 0x0000000000107802 */ /* 0x000fe20000000f00 */
[----:B------:R-:W-:Y:S02]  /*6c70*/  HFMA2 R12, -RZ, RZ, 0, 5.9604644775390625e-08 ;  /* 0x00000001ff0c7431 */ /* 0x000fe400000001ff */
[----:B------:R-:W-:Y:S01]  /*6c80*/  IMAD.MOV.U32 R8, RZ, RZ, 0x70 ;  /* 0x00000070ff087424 */ /* 0x000fe200078e00ff */
[----:B------:R2:W3:Y:S01]  /*6c90*/  LDC.64 R14, c[0x4][R16] ;  /* 0x01000000100e7b82 */ /* 0x0004e20000000a00 */
[----:B------:R-:W4:Y:S01]  /*6ca0*/  LDCU.64 UR6, c[0x4][0x88] ;  /* 0x01001100ff0677ac */ /* 0x000f220008000a00 */
[----:B------:R-:W-:Y:S01]  /*6cb0*/  IMAD.MOV.U32 R13, RZ, RZ, RZ ;  /* 0x000000ffff0d7224 */ /* 0x000fe200078e00ff */
[----:B------:R-:W2:Y:S01]  /*6cc0*/  LDCU.64 UR4, c[0x4][0x8] ;  /* 0x01000100ff0477ac */ /* 0x000ea20008000a00 */
[----:B-1----:R-:W-:Y:S01]  /*6cd0*/  MOV R5, UR9 ;  /* 0x0000000900057c02 */ /* 0x002fe20008000f00 */
[----:B------:R-:W-:Y:S01]  /*6ce0*/  IMAD.U32 R4, RZ, RZ, UR8 ;  /* 0x00000008ff047e24 */ /* 0x000fe2000f8e00ff */
[----:B----4-:R-:W-:Y:S01]  /*6cf0*/  MOV R7, UR7 ;  /* 0x0000000700077c02 */ /* 0x010fe20008000f00 */
[----:B------:R-:W-:Y:S01]  /*6d00*/  IMAD.U32 R6, RZ, RZ, UR6 ;  /* 0x00000006ff067e24 */ /* 0x000fe2000f8e00ff */
[----:B--2---:R-:W-:Y:S01]  /*6d10*/  MOV R11, UR5 ;  /* 0x00000005000b7c02 */ /* 0x004fe20008000f00 */
[----:B------:R-:W-:Y:S02]  /*6d20*/  IMAD.U32 R10, RZ, RZ, UR4 ;  /* 0x00000004ff0a7e24 */ /* 0x000fe4000f8e00ff */
[----:B------:R-:W-:Y:S07]  /*6d30*/  LEPC R20, `(.L_x_111) ;  /* 0x000000001014794e */ /* 0x000fee0000000000 */
[----:B---3-5:R-:W-:Y:S05]  /*6d40*/  CALL.ABS.NOINC R14 ;  /* 0x000000000e007343 */ /* 0x028fea0003c00000 */
.L_x_111:
[----:B------:R-:W1:Y:S01]  /*6d50*/  LDCU.64 UR8, c[0x4][0x80] ;  /* 0x01001000ff0877ac */ /* 0x000e620008000a00 */
[----:B------:R-:W2:Y:S01]  /*6d60*/  LDC.64 R16, c[0x4][R16] ;  /* 0x0100000010107b82 */ /* 0x000ea20000000a00 */
[----:B------:R-:W-:Y:S02]  /*6d70*/  HFMA2 R12, -RZ, RZ, 0, 5.9604644775390625e-08 ;  /* 0x00000001ff0c7431 */ /* 0x000fe400000001ff */
[----:B------:R-:W-:Y:S02]  /*6d80*/  IMAD.MOV.U32 R8, RZ, RZ, 0x70 ;  /* 0x00000070ff087424 */ /* 0x000fe400078e00ff */
[----:B------:R-:W-:Y:S01]  /*6d90*/  IMAD.MOV.U32 R13, RZ, RZ, RZ ;  /* 0x000000ffff0d7224 */ /* 0x000fe200078e00ff */
[----:B------:R-:W3:Y:S01]  /*6da0*/  LDCU.64 UR6, c[0x4][0x88] ;  /* 0x01001100ff0677ac */ /* 0x000ee20008000a00 */
[----:B------:R-:W4:Y:S01]  /*6db0*/  LDCU.64 UR4, c[0x4][0x8] ;  /* 0x01000100ff0477ac */ /* 0x000f220008000a00 */
[----:B-1----:R-:W-:Y:S02]  /*6dc0*/  MOV R4, UR8 ;  /* 0x0000000800047c02 */ /* 0x002fe40008000f00 */
[----:B------:R-:W-:Y:S02]  /*6dd0*/  MOV R5, UR9 ;  /* 0x0000000900057c02 */ /* 0x000fe40008000f00 */
[----:B---3--:R-:W-:Y:S01]  /*6de0*/  MOV R7, UR7 ;  /* 0x0000000700077c02 */ /* 0x008fe20008000f00 */
[----:B------:R-:W-:Y:S01]  /*6df0*/  IMAD.U32 R6, RZ, RZ, UR6 ;  /* 0x00000006ff067e24 */ /* 0x000fe2000f8e00ff */
[----:B----4-:R-:W-:Y:S01]  /*6e00*/  MOV R11, UR5 ;  /* 0x00000005000b7c02 */ /* 0x010fe20008000f00 */
[----:B------:R-:W-:Y:S02]  /*6e10*/  IMAD.U32 R10, RZ, RZ, UR4 ;  /* 0x00000004ff0a7e24 */ /* 0x000fe4000f8e00ff */
[----:B------:R-:W-:Y:S07]  /*6e20*/  LEPC R20, `(.L_x_110) ;  /* 0x000000001014794e */ /* 0x000fee0000000000 */
[----:B--2---:R-:W-:Y:S05]  /*6e30*/  CALL.ABS.NOINC R16 ;  /* 0x0000000010007343 */ /* 0x004fea0003c00000 */
.L_x_110:
[----:B------:R-:W-:Y:S02]  /*6e40*/  R2UR UR6, R94 ;  /* 0x000000005e0672ca */ /* 0x000fe400000e0000 */
[----:B------:R-:W-:Y:S02]  /*6e50*/  R2UR UR5, R90 ;  /* 0x000000005a0572ca */ /* 0x000fe400000e0000 */
[----:B------:R-:W-:Y:S02]  /*6e60*/  R2UR UR4, R89 ;  /* 0x00000000590472ca */ /* 0x000fe400000e0000 */
[----:B------:R-:W-:Y:S02]  /*6e70*/  ISETP.NE.U32.AND P4, PT, R78, RZ, PT ;  /* 0x000000ff4e00720c */ /* 0x000fe40003f85070 */
[----:B------:R-:W-:Y:S02]  /*6e80*/  ISETP.NE.U32.AND P2, PT, RZ, UR58, PT ;  /* 0x0000003aff007c0c */ /* 0x000fe4000bf45070 */
[----:B------:R-:W-:Y:S02]  /*6e90*/  ISETP.NE.AND.EX P4, PT, R79, RZ, PT, P4 ;  /* 0x000000ff4f00720c */ /* 0x000fe40003f85340 */
[----:B------:R-:W-:Y:S01]  /*6ea0*/  ISETP.NE.AND.EX P2, PT, RZ, UR59, PT, P2 ;  /* 0x0000003bff007c0c */ /* 0x000fe2000bf45320 */
[----:B------:R-:W-:Y:S02]  /*6eb0*/  UISETP.NE.AND UP2, UPT, UR6, URZ, UPT ;  /* 0x000000ff0600728c */ /* 0x000fe4000bf45270 */
[----:B------:R-:W-:Y:S04]  /*6ec0*/  UISETP.NE.U32.AND UP0, UPT, UR5, URZ, UPT ;  /* 0x000000ff0500728c */ /* 0x000fe8000bf05070 */
[----:B------:R-:W-:Y:S01]  /*6ed0*/  UISETP.NE.AND.EX UP1, UPT, UR4, URZ, UPT, UP0 ;  /* 0x000000ff0400728c */ /* 0x000fe2000bf25300 */
[----:B------:R-:W-:Y:S01]  /*6ee0*/  PLOP3.LUT P1, PT, PT, PT, UP2, 0x80, 0x8 ;  /* 0x000000000008781c */ /* 0x000fe20003f2f028 */
[----:B------:R-:W-:Y:S03]  /*6ef0*/  UPLOP3.LUT UP0, UPT, UPT, UPT, UPT, 0x40, 0x4 ;  /* 0x000000000004789c */ /* 0x000fe60003f0e870 */
[----:B------:R-:W-:Y:S06]  /*6f00*/  @UP2 UPLOP3.LUT UP0, UPT, UPT, UPT, UP1, 0x80, 0x8 ;  /* 0x000000000008289c */ /* 0x000fec0003f0f010 */
[----:B------:R-:W-:Y:S01]  /*6f10*/  PLOP3.LUT P0, PT, PT, PT, UP0, 0x80, 0x8 ;  /* 0x000000000008781c */ /* 0x000fe20003f0f008 */
[----:B------:R-:W-:Y:S01]  /*6f20*/  @!UPT UIADD3 URZ, UPT, UPT, URZ, URZ, URZ ;  /* 0x000000fffffff290 */ /* 0x000fe2000fffe0ff */
[----:B------:R-:W-:Y:S11]  /*6f30*/  BRA.U !UP1, `(.L_x_112) ;  /* 0x0000000109407547 */ /* 0x000ff6000b800000 */
[----:B------:R-:W-:Y:S01]  /*6f40*/  UISETP.NE.U32.AND UP0, UPT, UR58, URZ, UPT ;  /* 0x000000ff3a00728c */ /* 0x000fe2000bf05070 */
[----:B------:R-:W-:Y:S01]  /*6f50*/  R2UR UR6, R90 ;  /* 0x000000005a0672ca */ /* 0x000fe200000e0000 */
[----:B------:R-:W1:Y:S01]  /*6f60*/  LDCU.64 UR8, c[0x0][0x358] ;  /* 0x00006b00ff0877ac */ /* 0x000e620008000a00 */
[----:B------:R-:W-:Y:S02]  /*6f70*/  HFMA2 R87, -RZ, RZ, 0, 5.9604644775390625e-08 ;  /* 0x00000001ff577431 */ /* 0x000fe400000001ff */
[----:B------:R-:W-:Y:S01]  /*6f80*/  IMAD.MOV.U32 R0, RZ, RZ, 0x1 ;  /* 0x00000001ff007424 */ /* 0x000fe200078e00ff */
[----:B------:R-:W-:Y:S06]  /*6f90*/  UISETP.NE.AND.EX UP0, UPT, UR59, URZ, UPT, UP0 ;  /* 0x000000ff3b00728c */ /* 0x000fec000bf05300 */
[----:B------:R-:W-:Y:S05]  /*6fa0*/  PLOP3.LUT P3, PT, PT, PT, UP0, 0x80, 0x8 ;  /* 0x000000000008781c */ /* 0x000fea0003f6f008 */
[----:B------:R-:W2:Y:S01]  /*6fb0*/  @UP0 LDCU.64 UR4, c[0x0][0x988] ;  /* 0x00013100ff0407ac */ /* 0x000ea20008000a00 */
[----:B------:R-:W-:Y:S07]  /*6fc0*/  @UP0 UIMAD UR6, UR54, UR6, URZ ;  /* 0x00000006360602a4 */ /* 0x000fee000f8e02ff */
[----:B------:R-:W-:Y:S01]  /*6fd0*/  @!P3 PRMT R87, R0, 0x7610, R87 ;  /* 0x000076100057b816 */ /* 0x000fe20000000057 */
[----:B--2---:R-:W-:Y:S06]  /*6fe0*/  @UP0 UIMAD.WIDE UR4, UR6, 0x4, UR4 ;  /* 0x00000004060408a5 */ /* 0x004fec000f8e0204 */
[----:B------:R-:W-:Y:S02]  /*6ff0*/  IMAD.U32 R4, RZ, RZ, UR4 ;  /* 0x00000004ff047e24 */ /* 0x000fe4000f8e00ff */
[----:B------:R-:W-:Y:S03]  /*7000*/  IMAD.U32 R5, RZ, RZ, UR5 ;  /* 0x00000005ff057e24 */ /* 0x000fe6000f8e00ff */
[----:B------:R-:W2:Y:S02]  /*7010*/  @!UP0 LDCU UR4, c[0x0][0x980] ;  /* 0x00013000ff0487ac */ /* 0x000ea40008000800 */
[----:B-1---5:R1:W5:Y:S02]  /*7020*/  @P3 LDG.E R41, desc[UR8][R4.64] ;  /* 0x0000000804293981 */ /* 0x022364000c1e1900 */
[----:B-12---:R-:W-:Y:S02]  /*7030*/  @!P3 MOV R41, UR4 ;  /* 0x000000040029bc02 */ /* 0x006fe40008000f00 */
.L_x_112:
[----:B------:R-:W-:Y:S05]  /*7040*/  @!P4 BRA `(.L_x_113) ;  /* 0x000000000024c947 */ /* 0x000fea0003800000 */
[----:B------:R-:W-:Y:S01]  /*7050*/  ISETP.NE.U32.AND P3, PT, R76, RZ, PT ;  /* 0x000000ff4c00720c */ /* 0x000fe20003f65070 */
[----:B------:R-:W1:Y:S03]  /*7060*/  LDCU.64 UR4, c[0x0][0x358] ;  /* 0x00006b00ff0477ac */ /* 0x000e660008000a00 */
[----:B------:R-:W-:Y:S11]  /*7070*/  ISETP.NE.AND.EX P3, PT, R77, RZ, PT, P3 ;  /* 0x000000ff4d00720c */ /* 0x000ff60003f65330 */
[----:B------:R-:W-:Y:S02]  /*7080*/  @!UPT UIADD3 URZ, UPT, UPT, URZ, URZ, URZ ;  /* 0x000000fffffff290 */ /* 0x000fe4000fffe0ff */
[----:B------:R-:W2:Y:S01]  /*7090*/  @P3 LDC.64 R4, c[0x0][0x9a8] ;  /* 0x00026a00ff043b82 */ /* 0x000ea20000000a00 */
[----:B------:R-:W-:Y:S04]  /*70a0*/  @P3 IMAD R0, R78, UR54, RZ ;  /* 0x000000364e003c24 */ /* 0x000fe8000f8e02ff */
[----:B--2---:R-:W-:Y:S05]  /*70b0*/  @P3 IMAD.WIDE R4, R0, 0x4, R4 ;  /* 0x0000000400043825 */ /* 0x004fea00078e0204 */
[----:B-1---5:R1:W5:Y:S02]  /*70c0*/  @P3 LDG.E R38, desc[UR4][R4.64] ;  /* 0x0000000404263981 */ /* 0x022364000c1e1900 */
[----:B-1----:R-:W2:Y:S02]  /*70d0*/  @!P3 LDC R38, c[0x0][0x9a0] ;  /* 0x00026800ff26bb82 */ /* 0x002ea40000000800 */
.L_x_113:
[----:B------:R-:W-:Y:S01]  /*70e0*/  ULOP3.LUT UR4, UR56, 0x1, URZ, 0x3c, !UPT ;  /* 0x0000000138047892 */ /* 0x000fe2000f8e3cff */
[----:B-----5:R-:W-:Y:S01]  /*70f0*/  FSETP.NEU.AND P3, PT, R41, RZ, PT ;  /* 0x000000ff2900720b */ /* 0x020fe20003f6d000 */
[----:B------:R-:W1:Y:S01]  /*7100*/  LDCU.128 UR8, c[0x0][0xb80] ;  /* 0x00017000ff0877ac */ /* 0x000e620008000c00 */
[----:B------:R-:W-:Y:S01]  /*7110*/  IMAD.U32 R113, RZ, RZ, UR51 ;  /* 0x00000033ff717e24 */ /* 0x000fe2000f8e00ff */
[----:B------:R-:W-:Y:S01]  /*7120*/  SEL R5, RZ, 0xffffffff, P2 ;  /* 0xffffffffff057807 */ /* 0x000fe20001000000 */
[----:B------:R-:W-:Y:S01]  /*7130*/  IMAD.SHL.U32 R101, R96, 0x10, RZ ;  /* 0x0000001060657824 */ /* 0x000fe200078e00ff */
[----:B------:R-:W-:Y:S01]  /*7140*/  @P1 LOP3.LUT P2, RZ, R87, 0xff, RZ, 0xc0, !PT ;  /* 0x000000ff57ff1812 */ /* 0x000fe2000784c0ff */
[----:B------:R-:W-:Y:S01]  /*7150*/  IMAD.U32 R46, RZ, RZ, UR4 ;  /* 0x00000004ff2e7e24 */ /* 0x000fe2000f8e00ff */
[----:B------:R-:W-:Y:S01]  /*7160*/  @P1 SEL R4, RZ, 0xffffffff, P3 ;  /* 0xffffffffff041807 */ /* 0x000fe20001800000 */
[----:B------:R-:W-:Y:S01]  /*7170*/  IMAD.SHL.U32 R113, R113, 0x2000, RZ ;  /* 0x0000200071717824 */ /* 0x000fe200078e00ff */
[----:B------:R-:W3:Y:S01]  /*7180*/  LDCU.128 UR16, c[0x0][0xb90] ;  /* 0x00017200ff1077ac */ /* 0x000ee20008000c00 */
[----:B------:R-:W-:Y:S01]  /*7190*/  IMAD.SHL.U32 R100, R95, 0x10, RZ ;  /* 0x000000105f647824 */ /* 0x000fe200078e00ff */
[----:B------:R-:W-:Y:S01]  /*71a0*/  @P0 SEL R4, R5, R4, !P2 ;  /* 0x0000000405040207 */ /* 0x000fe20005000000 */
[----:B------:R-:W-:Y:S01]  /*71b0*/  IMAD.IADD R103, R98, 0x1, R113 ;  /* 0x0000000162677824 */ /* 0x000fe200078e0271 */
[----:B------:R-:W-:Y:S01]  /*71c0*/  LEA R108, R36, UR50, 0x3 ;  /* 0x00000032246c7c11 */ /* 0x000fe2000f8e18ff */
[----:B------:R-:W-:Y:S01]  /*71d0*/  IMAD.MOV.U32 R114, RZ, RZ, 0x1 ;  /* 0x00000001ff727424 */ /* 0x000fe200078e00ff */
[----:B------:R-:W-:Y:S01]  /*71e0*/  @P1 LOP3.LUT R4, R4, 0x1, RZ, 0xc0, !PT ;  /* 0x0000000104041812 */ /* 0x000fe200078ec0ff */
[----:B------:R-:W-:Y:S01]  /*71f0*/  IMAD.IADD R112, R103, 0x1, R101 ;  /* 0x0000000167707824 */ /* 0x000fe200078e0265 */
[----:B------:R-:W-:Y:S01]  /*7200*/  SHF.L.U32 R3, R85, 0x1f, RZ ;  /* 0x0000001f55037819 */ /* 0x000fe200000006ff */
[----:B------:R-:W-:Y:S01]  /*7210*/  USHF.L.U32 UR12, UR53, 0x7, URZ ;  /* 0x00000007350c7899 */ /* 0x000fe200080006ff */
[----:B------:R-:W-:Y:S01]  /*7220*/  ISETP.NE.U32.OR P5, PT, R4, 0x1, !P1 ;  /* 0x000000010400780c */ /* 0x000fe20004fa5470 */
[----:B------:R-:W-:Y:S01]  /*7230*/  IMAD.U32 R4, RZ, RZ, UR51 ;  /* 0x00000033ff047e24 */ /* 0x000fe2000f8e00ff */
[----:B------:R-:W4:Y:S01]  /*7240*/  LDCU UR13, c[0x0][0xba0] ;  /* 0x00017400ff0d77ac */ /* 0x000f220008000800 */
[----:B------:R-:W-:Y:S01]  /*7250*/  PLOP3.LUT P2, PT, PT, PT, UP1, 0x80, 0x8 ;  /* 0x000000000008781c */ /* 0x000fe20003f4f018 */
[----:B------:R-:W-:Y:S01]  /*7260*/  BSSY B1, `(.L_x_114) ;  /* 0x000004d000017945 */ /* 0x000fe20003800000 */
[----:B------:R-:W-:Y:S01]  /*7270*/  LOP3.LUT P4, R109, R87, 0xff, RZ, 0xc0, !PT ;  /* 0x000000ff576d7812 */ /* 0x000fe2000788c0ff */
[----:B------:R-:W-:Y:S01]  /*7280*/  IMAD.U32 R107, RZ, RZ, UR12 ;  /* 0x0000000cff6b7e24 */ /* 0x000fe2000f8e00ff */
[----:B------:R-:W-:Y:S01]  /*7290*/  LEA R0, R4, UR50, 0x3 ;  /* 0x0000003204007c11 */ /* 0x000fe2000f8e18ff */
[----:B------:R-:W-:Y:S01]  /*72a0*/  IMAD.IADD R39, R37, 0x1, R2 ;  /* 0x0000000125277824 */ /* 0x000fe200078e0202 */
[----:B------:R-:W-:Y:S01]  /*72b0*/  SEL R4, RZ, 0xffffffff, P3 ;  /* 0xffffffffff047807 */ /* 0x000fe20001800000 */
[----:B------:R-:W-:Y:S01]  /*72c0*/  IMAD.U32 R115, RZ, RZ, UR51 ;  /* 0x00000033ff737e24 */ /* 0x000fe2000f8e00ff */
[----:B------:R-:W-:Y:S02]  /*72d0*/  P2R R111, PR, RZ, 0x20 ;  /* 0x00000020ff6f7803 */ /* 0x000fe40000000000 */
[----:B------:R-:W-:Y:S02]  /*72e0*/  CS2R R74, SRZ ;  /* 0x00000000004a7805 */ /* 0x000fe4000001ff00 */
[----:B------:R-:W-:Y:S02]  /*72f0*/  @P5 SHF.L.U32 R9, R46, 0x1f, RZ ;  /* 0x0000001f2e095819 */ /* 0x000fe400000006ff */
[----:B------:R-:W-:Y:S02]  /*7300*/  CS2R R72, SRZ ;  /* 0x0000000000487805 */ /* 0x000fe4000001ff00 */
[----:B------:R-:W-:Y:S02]  /*7310*/  CS2R R66, SRZ ;  /* 0x0000000000427805 */ /* 0x000fe4000001ff00 */
[----:B------:R-:W-:Y:S01]  /*7320*/  @P2 SEL R4, R5, R4, !P4 ;  /* 0x0000000405042207 */ /* 0x000fe20006000000 */
[----:B------:R-:W2:Y:S01]  /*7330*/  @P5 SYNCS.PHASECHK.TRANS64.TRYWAIT P1, [R0+URZ+0x140], R9 ;  /* 0x00014009000055a7 */ /* 0x000ea200080211ff */
[----:B-1----:R-:W-:Y:S01]  /*7340*/  UIMAD.WIDE.U32 UR4, UR12, UR9, URZ ;  /* 0x000000090c0472a5 */ /* 0x002fe2000f8e00ff */
[----:B------:R-:W-:Y:S01]  /*7350*/  CS2R R64, SRZ ;  /* 0x0000000000407805 */ /* 0x000fe2000001ff00 */
[----:B------:R-:W-:Y:S01]  /*7360*/  UISETP.NE.AND UP0, UPT, UR8, 0x1, UPT ;  /* 0x000000010800788c */ /* 0x000fe2000bf05270 */
[----:B------:R-:W-:Y:S01]  /*7370*/  IMAD.IADD R102, R103, 0x1, R100 ;  /* 0x0000000167667824 */ /* 0x000fe200078e0264 */
[----:B------:R-:W-:Y:S01]  /*7380*/  USHF.R.U32.HI UR5, URZ, UR10, UR5 ;  /* 0x0000000aff057299 */ /* 0x000fe20008011605 */
[----:B------:R-:W-:Y:S01]  /*7390*/  IMAD.IADD R47, R97, 0x1, R112 ;  /* 0x00000001612f7824 */ /* 0x000fe200078e0270 */
[----:B------:R-:W-:Y:S02]  /*73a0*/  LOP3.LUT R4, R4, 0x1, RZ, 0xc0, !PT ;  /* 0x0000000104047812 */ /* 0x000fe400078ec0ff */
[----:B------:R-:W-:Y:S01]  /*73b0*/  CS2R R58, SRZ ;  /* 0x00000000003a7805 */ /* 0x000fe2000001ff00 */
[----:B------:R-:W-:Y:S01]  /*73c0*/  USEL UR5, UR12, UR5, !UP0 ;  /* 0x000000050c057287 */ /* 0x000fe2000c000000 */
[----:B------:R-:W-:Y:S01]  /*73d0*/  CS2R R56, SRZ ;  /* 0x0000000000387805 */ /* 0x000fe2000001ff00 */
[----:B------:R-:W-:Y:S01]  /*73e0*/  UISETP.NE.AND UP0, UPT, UR11, 0x1, UPT ;  /* 0x000000010b00788c */ /* 0x000fe2000bf05270 */
[----:B------:R-:W-:Y:S01]  /*73f0*/  CS2R R50, SRZ ;  /* 0x0000000000327805 */ /* 0x000fe2000001ff00 */
[----:B---3--:R-:W-:Y:S01]  /*7400*/  UIMAD.WIDE.U32 UR6, UR5, UR16, URZ ;  /* 0x00000010050672a5 */ /* 0x008fe2000f8e00ff */
[----:B------:R-:W-:Y:S01]  /*7410*/  CS2R R48, SRZ ;  /* 0x0000000000307805 */ /* 0x000fe2000001ff00 */
[----:B------:R-:W-:Y:S01]  /*7420*/  IMAD R6, RZ, RZ, -UR5 ;  /* 0x80000005ff067e24 */ /* 0x000fe2000f8e02ff */
[----:B------:R1:W3:Y:S01]  /*7430*/  SYNCS.PHASECHK.TRANS64.TRYWAIT P0, [R108+URZ+0x190], R3 ;  /* 0x000190036c0075a7 */ /* 0x0002e200080011ff */
[----:B------:R-:W-:Y:S02]  /*7440*/  IMAD.U32 R106, RZ, RZ, UR5 ;  /* 0x00000005ff6a7e24 */ /* 0x000fe4000f8e00ff */
[----:B------:R-:W-:Y:S01]  /*7450*/  IMAD R107, R6, UR8, R107 ;  /* 0x00000008066b7c24 */ /* 0x000fe2000f8e026b */
[----:B------:R-:W-:Y:S02]  /*7460*/  UMOV UR4, UR7 ;  /* 0x0000000700047c82 */ /* 0x000fe40008000000 */
[----:B------:R-:W-:Y:S04]  /*7470*/  USHF.R.U32.HI UR4, URZ, UR17, UR4 ;  /* 0x00000011ff047299 */ /* 0x000fe80008011604 */
[----:B------:R-:W-:Y:S02]  /*7480*/  USEL UR4, UR5, UR4, !UP0 ;  /* 0x0000000405047287 */ /* 0x000fe4000c000000 */
[----:B------:R-:W-:Y:S02]  /*7490*/  UISETP.NE.AND UP0, UPT, UR18, 0x1, UPT ;  /* 0x000000011200788c */ /* 0x000fe4000bf05270 */
[----:B------:R-:W-:Y:S02]  /*74a0*/  UIMAD.WIDE.U32 UR6, UR4, UR19, URZ ;  /* 0x00000013040672a5 */ /* 0x000fe4000f8e00ff */
[----:B------:R-:W-:Y:S02]  /*74b0*/  IMAD.U32 R105, RZ, RZ, UR4 ;  /* 0x00000004ff697e24 */ /* 0x000fe4000f8e00ff */
[----:B------:R-:W-:Y:S01]  /*74c0*/  PLOP3.LUT P2, PT, PT, PT, UP0, 0x80, 0x8 ;  /* 0x000000000008781c */ /* 0x000fe20003f4f008 */
[----:B------:R-:W-:Y:S02]  /*74d0*/  IMAD R7, RZ, RZ, -UR4 ;  /* 0x80000004ff077e24 */ /* 0x000fe4000f8e02ff */
[----:B------:R-:W-:Y:S01]  /*74e0*/  UMOV UR6, UR7 ;  /* 0x0000000700067c82 */ /* 0x000fe20008000000 */
[----:B------:R-:W-:Y:S01]  /*74f0*/  IMAD.U32 R104, RZ, RZ, UR4 ;  /* 0x00000004ff687e24 */ /* 0x000fe2000f8e00ff */
[----:B----4-:R-:W-:Y:S01]  /*7500*/  USHF.R.U32.HI UR6, URZ, UR13, UR6 ;  /* 0x0000000dff067299 */ /* 0x010fe20008011606 */
[----:B------:R-:W-:Y:S05]  /*7510*/  IMAD R106, R7, UR11, R106 ;  /* 0x0000000b076a7c24 */ /* 0x000fea000f8e026a */
[----:B------:R-:W-:Y:S02]  /*7520*/  SEL R105, R105, UR6, !P2 ;  /* 0x0000000669697c07 */ /* 0x000fe4000d000000 */
[----:B------:R-:W-:Y:S03]  /*7530*/  ISETP.NE.U32.AND P2, PT, R4, 0x1, PT ;  /* 0x000000010400780c */ /* 0x000fe60003f45070 */
[----:B------:R-:W-:Y:S01]  /*7540*/  IMAD.MOV R5, RZ, RZ, -R105 ;  /* 0x000000ffff057224 */ /* 0x000fe200078e0a69 */
[----:B------:R-:W-:Y:S03]  /*7550*/  P2R R116, PR, RZ, 0x4 ;  /* 0x00000004ff747803 */ /* 0x000fe60000000000 */
[----:B------:R-:W-:Y:S01]  /*7560*/  IMAD R104, R5, UR18, R104 ;  /* 0x0000001205687c24 */ /* 0x000fe2000f8e0268 */
[----:B--2---:R-:W-:Y:S01]  /*7570*/  @P5 SEL R114, RZ, 0x1, !P1 ;  /* 0x00000001ff725807 */ /* 0x004fe20004800000 */
[----:B-1----:R-:W-:Y:S06]  /*7580*/  @!P5 BRA `(.L_x_115) ;  /* 0x000000000068d947 */ /* 0x002fec0003800000 */
[----:B------:R-:W-:Y:S01]  /*7590*/  ISETP.NE.AND P1, PT, R114, RZ, PT ;  /* 0x000000ff7200720c */ /* 0x000fe20003f25270 */
[----:B------:R-:W-:Y:S01]  /*75a0*/  BSSY B0, `(.L_x_116) ;  /* 0x000000d000007945 */ /* 0x000fe20003800000 */
[----:B------:R-:W-:Y:S02]  /*75b0*/  CS2R R50, SRZ ;  /* 0x0000000000327805 */ /* 0x000fe4000001ff00 */
[----:B------:R-:W-:Y:S02]  /*75c0*/  CS2R R48, SRZ ;  /* 0x0000000000307805 */ /* 0x000fe4000001ff00 */
[----:B------:R-:W-:Y:S02]  /*75d0*/  CS2R R58, SRZ ;  /* 0x00000000003a7805 */ /* 0x000fe4000001ff00 */
[----:B------:R-:W-:Y:S02]  /*75e0*/  CS2R R56, SRZ ;  /* 0x0000000000387805 */ /* 0x000fe4000001ff00 */
[----:B------:R-:W-:Y:S02]  /*75f0*/  CS2R R66, SRZ ;  /* 0x0000000000427805 */ /* 0x000fe4000001ff00 */
[----:B------:R-:W-:Y:S02]  /*7600*/  CS2R R64, SRZ ;  /* 0x0000000000407805 */ /* 0x000fe4000001ff00 */
[----:B------:R-:W-:Y:S02]  /*7610*/  CS2R R74, SRZ ;  /* 0x00000000004a7805 */ /* 0x000fe4000001ff00 */
[----:B------:R-:W-:Y:S01]  /*7620*/  CS2R R72, SRZ ;  /* 0x0000000000487805 */ /* 0x000fe2000001ff00 */
[----:B------:R-:W-:Y:S06]  /*7630*/  @P1 BRA `(.L_x_117) ;  /* 0x00000000000c1947 */ /* 0x000fec0003800000 */
[----:B------:R-:W-:Y:S04]  /*7640*/  SHF.L.U32 R5, R46, 0x1f, RZ ;  /* 0x0000001f2e057819 */ /* 0x000fe800000006ff */
[----:B------:R-:W1:Y:S02]  /*7650*/  SYNCS.PHASECHK.TRANS64.TRYWAIT P1, [R0+URZ+0x140], R5 ;  /* 0x00014005000075a7 */ /* 0x000e6400080211ff */
[----:B-1----:R-:W-:Y:S05]  /*7660*/  @!P1 BRA `(.L_x_118) ;  /* 0x0000002800e09947 */ /* 0x002fea0003800000 */
.L_x_117:
[----:B------:R-:W-:Y:S05]  /*7670*/  BSYNC B0 ;  /* 0x0000000000007941 */ /* 0x000fea0003800000 */
.L_x_116:
[----:B------:R-:W-:Y:S01]  /*7680*/  ISETP.NE.AND P1, PT, R116, RZ, PT ;  /* 0x000000ff7400720c */ /* 0x000fe20003f25270 */
[----:B------:R-:W-:Y:S04]  /*7690*/  UIADD3 UR4, UPT, UPT, UR51, 0x1, URZ ;  /* 0x0000000133047890 */ /* 0x000fe8000fffe0ff */
[----:B------:R-:W-:Y:S04]  /*76a0*/  UISETP.NE.AND UP0, UPT, UR4, 0x3, UPT ;  /* 0x000000030400788c */ /* 0x000fe8000bf05270 */
[----:B------:R-:W-:Y:S02]  /*76b0*/  USEL UR5, URZ, 0x1, UP0 ;  /* 0x00000001ff057887 */ /* 0x000fe40008000000 */
[----:B------:R-:W-:Y:S02]  /*76c0*/  USEL UR4, UR4, URZ, UP0 ;  /* 0x000000ff04047287 */ /* 0x000fe40008000000 */
[----:B------:R2:W4:Y:S02]  /*76d0*/  @P1 LDS.128 R48, [R103] ;  /* 0x0000000067301984 */ /* 0x0005240000000c00 */
[----:B------:R-:W-:Y:S02]  /*76e0*/  LOP3.LUT R46, R46, UR5, RZ, 0x3c, !PT ;  /* 0x000000052e2e7c12 */ /* 0x000fe4000f8e3cff */
[----:B------:R2:W1:Y:S01]  /*76f0*/  @P1 LDS.128 R56, [R112+0x10] ;  /* 0x0000100070381984 */ /* 0x0004620000000c00 */
[----:B------:R-:W-:Y:S03]  /*7700*/  IMAD.U32 R115, RZ, RZ, UR4 ;  /* 0x00000004ff737e24 */ /* 0x000fe6000f8e00ff */
[----:B------:R2:W1:Y:S04]  /*7710*/  @P1 LDS.128 R64, [R102+0x20] ;  /* 0x0000200066401984 */ /* 0x0004680000000c00 */
[----:B------:R2:W1:Y:S02]  /*7720*/  @P1 LDS.128 R72, [R47+0x10] ;  /* 0x000010002f481984 */ /* 0x0004640000000c00 */
.L_x_115:
[----:B------:R-:W-:Y:S05]  /*7730*/  BSYNC B1 ;  /* 0x0000000000017941 */ /* 0x000fea0003800000 */
.L_x_114:
[----:B-1----:R-:W-:Y:S04]  /*7740*/  SHF.R.U32.HI R5, RZ, 0x15, R39 ;  /* 0x00000015ff057819 */ /* 0x002fe80000011627 */
[----:B------:R-:W-:Y:S01]  /*7750*/  LOP3.LUT P1, RZ, R5, 0x3, R88, 0x48, !PT ;  /* 0x0000000305ff7812 */ /* 0x000fe20007824858 */
[----:B------:R-:W-:Y:S01]  /*7760*/  @!UPT UIADD3 URZ, UPT, UPT, URZ, URZ, URZ ;  /* 0x000000fffffff290 */ /* 0x000fe2000fffe0ff */
[----:B---3--:R-:W-:Y:S11]  /*7770*/  @P0 BRA `(.L_x_119) ;  /* 0x0000000000080947 */ /* 0x008ff60003800000 */
[----:B------:R-:W1:Y:S02]  /*7780*/  SYNCS.PHASECHK.TRANS64.TRYWAIT P0, [R108+URZ+0x190], R3 ;  /* 0x000190036c0075a7 */ /* 0x000e6400080011ff */
[----:B-1----:R-:W-:Y:S05]  /*7790*/  @!P0 BRA `(.L_x_120) ;  /* 0x0000002800a88947 */ /* 0x002fea0003800000 */
.L_x_119:
[----:B------:R-:W-:Y:S05]  /*77a0*/  @!P1 BRA `(.L_x_121) ;  /* 0x0000000000409947 */ /* 0x000fea0003800000 */
[----:B------:R-:W3:Y:S01]  /*77b0*/  LDCU.64 UR8, c[0x4][0x70] ;  /* 0x01000e00ff0877ac */ /* 0x000ee20008000a00 */
[----:B-1----:R-:W-:Y:S01]  /*77c0*/  MOV R3, 0x0 ;  /* 0x0000000000037802 */ /* 0x002fe20000000f00 */
[----:B------:R-:W-:Y:S02]  /*77d0*/  HFMA2 R12, -RZ, RZ, 0, 5.9604644775390625e-08 ;  /* 0x00000001ff0c7431 */ /* 0x000fe400000001ff */
[----:B------:R-:W-:Y:S02]  /*77e0*/  IMAD.MOV.U32 R8, RZ, RZ, 0x192 ;  /* 0x00000192ff087424 */ /* 0x000fe400078e00ff */
[----:B------:R-:W-:Y:S01]  /*77f0*/  IMAD.MOV.U32 R13, RZ, RZ, RZ ;  /* 0x000000ffff0d7224 */ /* 0x000fe200078e00ff */
[----:B------:R-:W1:Y:S01]  /*7800*/  LDCU.64 UR6, c[0x4][0x78] ;  /* 0x01000f00ff0677ac */ /* 0x000e620008000a00 */
[----:B------:R-:W2:Y:S01]  /*7810*/  LDC.64 R2, c[0x4][R3] ;  /* 0x0100000003027b82 */ /* 0x000ea20000000a00 */
[----:B------:R-:W5:Y:S01]  /*7820*/  LDCU.64 UR4, c[0x4][0x10] ;  /* 0x01000200ff0477ac */ /* 0x000f620008000a00 */
[----:B---3--:R-:W-:Y:S01]  /*7830*/  MOV R5, UR9 ;  /* 0x0000000900057c02 */ /* 0x008fe20008000f00 */
[----:B------:R-:W-:Y:S01]  /*7840*/  IMAD.U32 R4, RZ, RZ, UR8 ;  /* 0x00000008ff047e24 */ /* 0x000fe2000f8e00ff */
[----:B-1----:R-:W-:Y:S01]  /*7850*/  MOV R7, UR7 ;  /* 0x0000000700077c02 */ /* 0x002fe20008000f00 */
[----:B------:R-:W-:Y:S01]  /*7860*/  IMAD.U32 R6, RZ, RZ, UR6 ;  /* 0x00000006ff067e24 */ /* 0x000fe2000f8e00ff */
[----:B-----5:R-:W-:Y:S01]  /*7870*/  MOV R11, UR5 ;  /* 0x00000005000b7c02 */ /* 0x020fe20008000f00 */
[----:B------:R-:W-:Y:S02]  /*7880*/  IMAD.U32 R10, RZ, RZ, UR4 ;  /* 0x00000004ff0a7e24 */ /* 0x000fe4000f8e00ff */
[----:B------:R-:W-:Y:S07]  /*7890*/  LEPC R20, `(.L_x_121) ;  /* 0x000000001014794e */ /* 0x000fee0000000000 */
[----:B--2-4-:R-:W-:Y:S05]  /*78a0*/  CALL.ABS.NOINC R2 ;  /* 0x0000000002007343 */ /* 0x014fea0003c00000 */
.L_x_121:
[----:B------:R-:W-:Y:S05]  /*78b0*/  WARPSYNC.ALL ;  /* 0x0000000000007948 */ /* 0x000fea0003800000 */
[----:B------:R-:W-:Y:S01]  /*78c0*/  R2UR UR4, R39 ;  /* 0x00000000270472ca */ /* 0x000fe200000e0000 */
[--C-:B----4-:R-:W-:Y:S01]  /*78d0*/  HADD2.F32 R40, -RZ, R48.reuse.H0_H0 ;  /* 0x20000030ff287230 */ /* 0x110fe20000004100 */
[----:B------:R-:W-:Y:S01]  /*78e0*/  ISETP.NE.AND P0, PT, R86, RZ, PT ;  /* 0x000000ff5600720c */ /* 0x000fe20003f05270 */
[----:B------:R-:W-:Y:S01]  /*78f0*/  HADD2.F32 R43, -RZ, R48.H1_H1 ;  /* 0x30000030ff2b7230 */ /* 0x000fe20000004100 */
[----:B------:R-:W-:Y:S01]  /*7900*/  BSSY.RECONVERGENT B0, `(.L_x_122) ;  /* 0x0000087000007945 */ /* 0x000fe20003800200 */
[----:B------:R-:W-:Y:S02]  /*7910*/  HADD2.F32 R42, -RZ, R49.H1_H1 ;  /* 0x30000031ff2a7230 */ /* 0x000fe40000004100 */
[----:B------:R-:W-:Y:S02]  /*7920*/  HADD2.F32 R45, -RZ, R51.H0_H0 ;  /* 0x20000033ff2d7230 */ /* 0x000fe40000004100 */
[----:B------:R-:W-:Y:S04]  /*7930*/  HADD2.F32 R44, -RZ, R75.H1_H1 ;  /* 0x3000004bff2c7230 */ /* 0x000fe80000004100 */
[----:B------:R-:W3:Y:S02]  /*7940*/  LDTM.x32 R4, tmem[UR4] ;  /* 0x00000004000479ee */ /* 0x000ee400082c0000 */
[C---:B---3--:R-:W-:Y:S01]  /*7950*/  FMUL R0, R38.reuse, R4 ;  /* 0x0000000426007220 */ /* 0x048fe20000400000 */
[C---:B------:R-:W-:Y:S01]  /*7960*/  FMUL R2, R38.reuse, R5 ;  /* 0x0000000526027220 */ /* 0x040fe20000400000 */
[C---:B-1----:R-:W-:Y:S01]  /*7970*/  FMUL R3, R38.reuse, R6 ;  /* 0x0000000626037220 */ /* 0x042fe20000400000 */
[C---:B------:R-:W-:Y:S01]  /*7980*/  FMUL R7, R38.reuse, R7 ;  /* 0x0000000726077220 */ /* 0x040fe20000400000 */
[C---:B------:R-:W-:Y:S01]  /*7990*/  FFMA R0, R41.reuse, R40, R0 ;  /* 0x0000002829007223 */ /* 0x040fe20000000000 */
[----:B------:R-:W-:Y:S02]  /*79a0*/  HADD2.F32 R40, -RZ, R49.H0_H0 ;  /* 0x20000031ff287230 */ /* 0x000fe40000004100 */
[C---:B------:R-:W-:Y:S01]  /*79b0*/  FFMA R2, R41.reuse, R43, R2 ;  /* 0x0000002b29027223 */ /* 0x040fe20000000002 */
[--C-:B------:R-:W-:Y:S02]  /*79c0*/  HADD2.F32 R43, -RZ, R50.reuse.H0_H0 ;  /* 0x20000032ff2b7230 */ /* 0x100fe40000004100 */
[C---:B------:R-:W-:Y:S01]  /*79d0*/  FMUL R4, R38.reuse, R8 ;  /* 0x0000000826047220 */ /* 0x040fe20000400000 */
[----:B------:R-:W-:Y:S01]  /*79e0*/  FMUL R5, R38, R9 ;  /* 0x0000000926057220 */ /* 0x000fe20000400000 */
[C---:B------:R-:W-:Y:S01]  /*79f0*/  FFMA R3, R41.reuse, R40, R3 ;  /* 0x0000002829037223 */ /* 0x040fe20000000003 */
[----:B------:R-:W-:Y:S01]  /*7a00*/  HADD2.F32 R40, -RZ, R50.H1_H1 ;  /* 0x30000032ff287230 */ /* 0x000fe20000004100 */
[----:B------:R-:W-:Y:S01]  /*7a10*/  F2FP.F16.F32.PACK_AB R52, R2, R0 ;  /* 0x000000000234723e */ /* 0x000fe200000000ff */
[C---:B------:R-:W-:Y:S01]  /*7a20*/  FFMA R7, R41.reuse, R42, R7 ;  /* 0x0000002a29077223 */ /* 0x040fe20000000007 */
[C---:B------:R-:W-:Y:S01]  /*7a30*/  FFMA R4, R41.reuse, R43, R4 ;  /* 0x0000002b29047223 */ /* 0x040fe20000000004 */
[C---:B------:R-:W-:Y:S01]  /*7a40*/  FMUL R6, R38.reuse, R10 ;  /* 0x0000000a26067220 */ /* 0x040fe20000400000 */
[----:B------:R-:W-:Y:S02]  /*7a50*/  HADD2.F32 R42, -RZ, R51.H1_H1 ;  /* 0x30000033ff2a7230 */ /* 0x000fe40000004100 */
[----:B------:R-:W-:Y:S01]  /*7a60*/  FFMA R5, R41, R40, R5 ;  /* 0x0000002829057223 */ /* 0x000fe20000000005 */
[----:B------:R-:W-:Y:S01]  /*7a70*/  F2FP.F16.F32.PACK_AB R53, R7, R3 ;  /* 0x000000030735723e */ /* 0x000fe200000000ff */
[----:B------:R-:W-:Y:S01]  /*7a80*/  FFMA R6, R41, R45, R6 ;  /* 0x0000002d29067223 */ /* 0x000fe20000000006 */
[C---:B------:R-:W-:Y:S01]  /*7a90*/  FMUL R11, R38.reuse, R11 ;  /* 0x0000000b260b7220 */ /* 0x040fe20000400000 */
[--C-:B------:R-:W-:Y:S01]  /*7aa0*/  HADD2.F32 R40, -RZ, R56.reuse.H0_H0 ;  /* 0x20000038ff287230 */ /* 0x100fe20000004100 */
[----:B------:R-:W-:Y:S01]  /*7ab0*/  F2FP.F16.F32.PACK_AB R54, R5, R4 ;  /* 0x000000040536723e */ /* 0x000fe200000000ff */
[C---:B------:R-:W-:Y:S01]  /*7ac0*/  FMUL R8, R38.reuse, R12 ;  /* 0x0000000c26087220 */ /* 0x040fe20000400000 */
[C---:B------:R-:W-:Y:S01]  /*7ad0*/  FFMA R11, R41.reuse, R42, R11 ;  /* 0x0000002a290b7223 */ /* 0x040fe2000000000b */
[----:B------:R-:W-:Y:S02]  /*7ae0*/  HADD2.F32 R42, -RZ, R56.H1_H1 ;  /* 0x30000038ff2a7230 */ /* 0x000fe40000004100 */
[C---:B------:R-:W-:Y:S01]  /*7af0*/  FMUL R9, R38.reuse, R13 ;  /* 0x0000000d26097220 */ /* 0x040fe20000400000 */
[--C-:B------:R-:W-:Y:S02]  /*7b00*/  HADD2.F32 R43, -RZ, R57.reuse.H0_H0 ;  /* 0x20000039ff2b7230 */ /* 0x100fe40000004100 */
[----:B------:R-:W-:Y:S01]  /*7b10*/  FFMA R8, R41, R40, R8 ;  /* 0x0000002829087223 */ /* 0x000fe20000000008 */
[----:B------:R-:W-:Y:S01]  /*7b20*/  F2FP.F16.F32.PACK_AB R55, R11, R6 ;  /* 0x000000060b37723e */ /* 0x000fe200000000ff */
[----:B------:R-:W-:Y:S01]  /*7b30*/  FFMA R9, R41, R42, R9 ;  /* 0x0000002a29097223 */ /* 0x000fe20000000009 */
[C---:B------:R-:W-:Y:S01]  /*7b40*/  FMUL R10, R38.reuse, R14 ;  /* 0x0000000e260a7220 */ /* 0x040fe20000400000 */
[----:B------:R-:W-:Y:S02]  /*7b50*/  HADD2.F32 R40, -RZ, R57.H1_H1 ;  /* 0x30000039ff287230 */ /* 0x000fe40000004100 */
[C---:B------:R-:W-:Y:S01]  /*7b60*/  FMUL R15, R38.reuse, R15 ;  /* 0x0000000f260f7220 */ /* 0x040fe20000400000 */
[----:B------:R1:W-:Y:S01]  /*7b70*/  STS.128 [R103], R52 ;  /* 0x0000003467007388 */ /* 0x0003e20000000c00 */
[----:B------:R-:W-:Y:S01]  /*7b80*/  F2FP.F16.F32.PACK_AB R60, R9, R8 ;  /* 0x00000008093c723e */ /* 0x000fe200000000ff */
[C---:B------:R-:W-:Y:S01]  /*7b90*/  FFMA R10, R41.reuse, R43, R10 ;  /* 0x0000002b290a7223 */ /* 0x040fe2000000000a */
[--C-:B------:R-:W-:Y:S02]  /*7ba0*/  HADD2.F32 R43, -RZ, R58.reuse.H0_H0 ;  /* 0x2000003aff2b7230 */ /* 0x100fe40000004100 */
[----:B------:R-:W-:Y:S01]  /*7bb0*/  FFMA R15, R41, R40, R15 ;  /* 0x00000028290f7223 */ /* 0x000fe2000000000f */
[C---:B------:R-:W-:Y:S01]  /*7bc0*/  FMUL R12, R38.reuse, R16 ;  /* 0x00000010260c7220 */ /* 0x040fe20000400000 */
[----:B------:R-:W-:Y:S02]  /*7bd0*/  HADD2.F32 R42, -RZ, R58.H1_H1 ;  /* 0x3000003aff2a7230 */ /* 0x000fe40000004100 */
[C---:B------:R-:W-:Y:S01]  /*7be0*/  FMUL R13, R38.reuse, R17 ;  /* 0x00000011260d7220 */ /* 0x040fe20000400000 */
[--C-:B------:R-:W-:Y:S01]  /*7bf0*/  HADD2.F32 R45, -RZ, R59.reuse.H0_H0 ;  /* 0x2000003bff2d7230 */ /* 0x100fe20000004100 */
[----:B------:R-:W-:Y:S01]  /*7c00*/  F2FP.F16.F32.PACK_AB R61, R15, R10 ;  /* 0x0000000a0f3d723e */ /* 0x000fe200000000ff */
[C---:B------:R-:W-:Y:S01]  /*7c10*/  FFMA R12, R41.reuse, R43, R12 ;  /* 0x0000002b290c7223 */ /* 0x040fe2000000000c */
[C---:B------:R-:W-:Y:S01]  /*7c20*/  FFMA R13, R41.reuse, R42, R13 ;  /* 0x0000002a290d7223 */ /* 0x040fe2000000000d */
[C---:B------:R-:W-:Y:S01]  /*7c30*/  FMUL R14, R38.reuse, R18 ;  /* 0x00000012260e7220 */ /* 0x040fe20000400000 */
[----:B------:R-:W-:Y:S02]  /*7c40*/  HADD2.F32 R40, -RZ, R59.H1_H1 ;  /* 0x3000003bff287230 */ /* 0x000fe40000004100 */
[C---:B------:R-:W-:Y:S01]  /*7c50*/  FMUL R19, R38.reuse, R19 ;  /* 0x0000001326137220 */ /* 0x040fe20000400000 */
[--C-:B------:R-:W-:Y:S02]  /*7c60*/  HADD2.F32 R43, -RZ, R64.reuse.H0_H0 ;  /* 0x20000040ff2b7230 */ /* 0x100fe40000004100 */
[C---:B------:R-:W-:Y:S01]  /*7c70*/  FFMA R14, R41.reuse, R45, R14 ;  /* 0x0000002d290e7223 */ /* 0x040fe2000000000e */
[C---:B------:R-:W-:Y:S01]  /*7c80*/  FMUL R16, R38.reuse, R20 ;  /* 0x0000001426107220 */ /* 0x040fe20000400000 */
[C---:B------:R-:W-:Y:S01]  /*7c90*/  FFMA R19, R41.reuse, R40, R19 ;  /* 0x0000002829137223 */ /* 0x040fe20000000013 */
[----:B------:R-:W-:Y:S02]  /*7ca0*/  HADD2.F32 R40, -RZ, R64.H1_H1 ;  /* 0x30000040ff287230 */ /* 0x000fe40000004100 */
[C---:B------:R-:W-:Y:S01]  /*7cb0*/  FMUL R17, R38.reuse, R21 ;  /* 0x0000001526117220 */ /* 0x040fe20000400000 */
[--C-:B------:R-:W-:Y:S02]  /*7cc0*/  HADD2.F32 R45, -RZ, R65.reuse.H0_H0 ;  /* 0x20000041ff2d7230 */ /* 0x100fe40000004100 */
[C---:B------:R-:W-:Y:S01]  /*7cd0*/  FMUL R18, R38.reuse, R22 ;  /* 0x0000001626127220 */ /* 0x040fe20000400000 */
[----:B------:R-:W-:Y:S02]  /*7ce0*/  HADD2.F32 R42, -RZ, R65.H1_H1 ;  /* 0x30000041ff2a7230 */ /* 0x000fe40000004100 */
[C---:B------:R-:W-:Y:S01]  /*7cf0*/  FMUL R23, R38.reuse, R23 ;  /* 0x0000001726177220 */ /* 0x040fe20000400000 */
[C---:B------:R-:W-:Y:S01]  /*7d00*/  FFMA R16, R41.reuse, R43, R16 ;  /* 0x0000002b29107223 */ /* 0x040fe20000000010 */
[C---:B------:R-:W-:Y:S01]  /*7d10*/  FFMA R17, R41.reuse, R40, R17 ;  /* 0x0000002829117223 */ /* 0x040fe20000000011 */
[C---:B------:R-:W-:Y:S01]  /*7d20*/  FFMA R18, R41.reuse, R45, R18 ;  /* 0x0000002d29127223 */ /* 0x040fe20000000012 */
[C---:B------:R-:W-:Y:S01]  /*7d30*/  FFMA R23, R41.reuse, R42, R23 ;  /* 0x0000002a29177223 */ /* 0x040fe20000000017 */
[--C-:B------:R-:W-:Y:S02]  /*7d40*/  HADD2.F32 R40, -RZ, R66.reuse.H0_H0 ;  /* 0x20000042ff287230 */ /* 0x100fe40000004100 */
[C---:B------:R-:W-:Y:S01]  /*7d50*/  FMUL R20, R38.reuse, R24 ;  /* 0x0000001826147220 */ /* 0x040fe20000400000 */
[----:B------:R-:W-:Y:S02]  /*7d60*/  HADD2.F32 R42, -RZ, R66.H1_H1 ;  /* 0x30000042ff2a7230 */ /* 0x000fe40000004100 */
[C---:B------:R-:W-:Y:S01]  /*7d70*/  FMUL R21, R38.reuse, R25 ;  /* 0x0000001926157220 */ /* 0x040fe20000400000 */
[--C-:B------:R-:W-:Y:S02]  /*7d80*/  HADD2.F32 R43, -RZ, R67.reuse.H0_H0 ;  /* 0x20000043ff2b7230 */ /* 0x100fe40000004100 */
[C---:B------:R-:W-:Y:S01]  /*7d90*/  FMUL R22, R38.reuse, R26 ;  /* 0x0000001a26167220 */ /* 0x040fe20000400000 */
[C---:B------:R-:W-:Y:S01]  /*7da0*/  FFMA R20, R41.reuse, R40, R20 ;  /* 0x0000002829147223 */ /* 0x040fe20000000014 */
[C---:B------:R-:W-:Y:S01]  /*7db0*/  FFMA R21, R41.reuse, R42, R21 ;  /* 0x0000002a29157223 */ /* 0x040fe20000000015 */
[----:B------:R-:W-:Y:S02]  /*7dc0*/  HADD2.F32 R40, -RZ, R67.H1_H1 ;  /* 0x30000043ff287230 */ /* 0x000fe40000004100 */
[----:B------:R-:W-:Y:S01]  /*7dd0*/  FFMA R22, R41, R43, R22 ;  /* 0x0000002b29167223 */ /* 0x000fe20000000016 */
[C---:B------:R-:W-:Y:S01]  /*7de0*/  FMUL R27, R38.reuse, R27 ;  /* 0x0000001b261b7220 */ /* 0x040fe20000400000 */
[--C-:B------:R-:W-:Y:S02]  /*7df0*/  HADD2.F32 R43, -RZ, R72.reuse.H0_H0 ;  /* 0x20000048ff2b7230 */ /* 0x100fe40000004100 */
[C---:B------:R-:W-:Y:S01]  /*7e00*/  FMUL R24, R38.reuse, R28 ;  /* 0x0000001c26187220 */ /* 0x040fe20000400000 */
[----:B------:R-:W-:Y:S02]  /*7e10*/  HADD2.F32 R42, -RZ, R72.H1_H1 ;  /* 0x30000048ff2a7230 */ /* 0x000fe40000004100 */
[C---:B------:R-:W-:Y:S01]  /*7e20*/  FMUL R25, R38.reuse, R29 ;  /* 0x0000001d26197220 */ /* 0x040fe20000400000 */
[--C-:B------:R-:W-:Y:S01]  /*7e30*/  HADD2.F32 R45, -RZ, R73.reuse.H0_H0 ;  /* 0x20000049ff2d7230 */ /* 0x100fe20000004100 */
[----:B------:R-:W-:Y:S01]  /*7e40*/  F2FP.F16.F32.PACK_AB R62, R13, R12 ;  /* 0x0000000c0d3e723e */ /* 0x000fe200000000ff */
[C---:B------:R-:W-:Y:S01]  /*7e50*/  FMUL R26, R38.reuse, R30 ;  /* 0x0000001e261a7220 */ /* 0x040fe20000400000 */
[----:B------:R-:W-:Y:S01]  /*7e60*/  F2FP.F16.F32.PACK_AB R63, R19, R14 ;  /* 0x0000000e133f723e */ /* 0x000fe200000000ff */
[C---:B------:R-:W-:Y:S01]  /*7e70*/  FFMA R27, R41.reuse, R40, R27 ;  /* 0x00000028291b7223 */ /* 0x040fe2000000001b */
[C---:B------:R-:W-:Y:S01]  /*7e80*/  FFMA R24, R41.reuse, R43, R24 ;  /* 0x0000002b29187223 */ /* 0x040fe20000000018 */
[----:B------:R-:W-:Y:S02]  /*7e90*/  HADD2.F32 R40, -RZ, R73.H1_H1 ;  /* 0x30000049ff287230 */ /* 0x000fe40000004100 */
[C---:B------:R-:W-:Y:S01]  /*7ea0*/  FFMA R25, R41.reuse, R42, R25 ;  /* 0x0000002a29197223 */ /* 0x040fe20000000019 */
[----:B------:R1:W-:Y:S01]  /*7eb0*/  STS.128 [R112+0x10], R60 ;  /* 0x0000103c70007388 */ /* 0x0003e20000000c00 */
[C---:B------:R-:W-:Y:S01]  /*7ec0*/  FMUL R31, R38.reuse, R31 ;  /* 0x0000001f261f7220 */ /* 0x040fe20000400000 */
[--C-:B------:R-:W-:Y:S02]  /*7ed0*/  HADD2.F32 R43, -RZ, R74.reuse.H0_H0 ;  /* 0x2000004aff2b7230 */ /* 0x100fe40000004100 */
[C---:B------:R-:W-:Y:S01]  /*7ee0*/  FFMA R26, R41.reuse, R45, R26 ;  /* 0x0000002d291a7223 */ /* 0x040fe2000000001a */
[C---:B------:R-:W-:Y:S01]  /*7ef0*/  FMUL R28, R38.reuse, R32 ;  /* 0x00000020261c7220 */ /* 0x040fe20000400000 */
[----:B------:R-:W-:Y:S02]  /*7f00*/  HADD2.F32 R42, -RZ, R74.H1_H1 ;  /* 0x3000004aff2a7230 */ /* 0x000fe40000004100 */
[C---:B------:R-:W-:Y:S01]  /*7f10*/  FMUL R29, R38.reuse, R33 ;  /* 0x00000021261d7220 */ /* 0x040fe20000400000 */
[----:B------:R-:W-:Y:S02]  /*7f20*/  HADD2.F32 R45, -RZ, R75.H0_H0 ;  /* 0x2000004bff2d7230 */ /* 0x000fe40000004100 */
[C---:B------:R-:W-:Y:S01]  /*7f30*/  FMUL R30, R38.reuse, R34 ;  /* 0x00000022261e7220 */ /* 0x040fe20000400000 */
[----:B------:R-:W-:Y:S01]  /*7f40*/  FFMA R31, R41, R40, R31 ;  /* 0x00000028291f7223 */ /* 0x000fe2000000001f */
[----:B------:R-:W-:Y:S01]  /*7f50*/  FMUL R35, R38, R35 ;  /* 0x0000002326237220 */ /* 0x000fe20000400000 */
[----:B------:R-:W-:Y:S01]  /*7f60*/  F2FP.F16.F32.PACK_AB R68, R17, R16 ;  /* 0x000000101144723e */ /* 0x000fe200000000ff */
[----:B------:R-:W-:Y:S01]  /*7f70*/  FFMA R28, R41, R43, R28 ;  /* 0x0000002b291c7223 */ /* 0x000fe2000000001c */
[----:B------:R-:W-:Y:S01]  /*7f80*/  F2FP.F16.F32.PACK_AB R69, R23, R18 ;  /* 0x000000121745723e */ /* 0x000fe200000000ff */
[----:B------:R-:W-:Y:S01]  /*7f90*/  FFMA R29, R41, R42, R29 ;  /* 0x0000002a291d7223 */ /* 0x000fe2000000001d */
[----:B------:R-:W-:Y:S01]  /*7fa0*/  F2FP.F16.F32.PACK_AB R70, R21, R20 ;  /* 0x000000141546723e */ /* 0x000fe200000000ff */
[----:B------:R-:W-:Y:S01]  /*7fb0*/  FFMA R30, R41, R45, R30 ;  /* 0x0000002d291e7223 */ /* 0x000fe2000000001e */
[----:B------:R-:W-:Y:S01]  /*7fc0*/  F2FP.F16.F32.PACK_AB R71, R27, R22 ;  /* 0x000000161b47723e */ /* 0x000fe200000000ff */
[----:B------:R-:W-:Y:S01]  /*7fd0*/  FFMA R35, R41, R44, R35 ;  /* 0x0000002c29237223 */ /* 0x000fe20000000023 */
[----:B------:R-:W-:Y:S02]  /*7fe0*/  F2FP.F16.F32.PACK_AB R80, R25, R24 ;  /* 0x000000181950723e */ /* 0x000fe400000000ff */
[----:B------:R-:W-:Y:S01]  /*7ff0*/  F2FP.F16.F32.PACK_AB R81, R31, R26 ;  /* 0x0000001a1f51723e */ /* 0x000fe200000000ff */
[----:B------:R1:W-:Y:S01]  /*8000*/  STS.128 [R102+0x20], R68 ;  /* 0x0000204466007388 */ /* 0x0003e20000000c00 */
[----:B------:R-:W-:Y:S02]  /*8010*/  F2FP.F16.F32.PACK_AB R82, R29, R28 ;  /* 0x0000001c1d52723e */ /* 0x000fe400000000ff */
[----:B------:R-:W-:Y:S05]  /*8020*/  F2FP.F16.F32.PACK_AB R83, R35, R30 ;  /* 0x0000001e2353723e */ /* 0x000fea00000000ff */
[----:B------:R1:W-:Y:S01]  /*8030*/  STS.128 [R47+0x10], R80 ;  /* 0x000010502f007388 */ /* 0x0003e20000000c00 */
[----:B------:R-:W-:Y:S01]  /*8040*/  @!PT LDS RZ, [RZ] ;  /* 0x00000000fffff984 */ /* 0x000fe20000000800 */
[----:B------:R-:W-:Y:S01]  /*8050*/  @!PT LDS RZ, [RZ] ;  /* 0x00000000fffff984 */ /* 0x000fe20000000800 */
[----:B------:R-:W-:Y:S01]  /*8060*/  @!PT LDS RZ, [RZ] ;  /* 0x00000000fffff984 */ /* 0x000fe20000000800 */
[----:B------:R-:W-:Y:S01]  /*8070*/  @!PT LDS RZ, [RZ] ;  /* 0x00000000fffff984 */ /* 0x000fe20000000800 */
[----:B------:R3:W-:Y:S07]  /*8080*/  MEMBAR.ALL.CTA ;  /* 0x0000000000007992 */ /* 0x0007ee0000008000 */
[----:B---3--:R-:W3:Y:S02]  /*8090*/  FENCE.VIEW.ASYNC.S ;  /* 0x00000000000073c6 */ /* 0x008ee40000000000 */
[----:B---3--:R-:W-:Y:S06]  /*80a0*/  BAR.SYNC.DEFER_BLOCKING 0x1, 0x80 ;  /* 0x0042000000007b1d */ /* 0x008fec0000010000 */
[----:B------:R-:W-:Y:S05]  /*80b0*/  @P0 BRA `(.L_x_123) ;  /* 0x00000000002c0947 */ /* 0x000fea0003800000 */
[----:B------:R-:W3:Y:S01]  /*80c0*/  LDCU.64 UR6, c[0x0][0x348] ;  /* 0x00006900ff0677ac */ /* 0x000ee20008000a00 */
[----:B------:R-:W-:Y:S02]  /*80d0*/  R2UR UR5, R113 ;  /* 0x00000000710572ca */ /* 0x000fe400000e0000 */
[----:B------:R-:W-:Y:S02]  /*80e0*/  R2UR UR42, R107 ;  /* 0x000000006b2a72ca */ /* 0x000fe400000e0000 */
[----:B------:R-:W-:Y:S02]  /*80f0*/  R2UR UR43, R106 ;  /* 0x000000006a2b72ca */ /* 0x000fe400000e0000 */
[----:B------:R-:W-:Y:S02]  /*8100*/  R2UR UR44, R104 ;  /* 0x00000000682c72ca */ /* 0x000fe400000e0000 */
[----:B------:R-:W-:Y:S05]  /*8110*/  R2UR UR45, R105 ;  /* 0x00000000692d72ca */ /* 0x000fea00000e0000 */
[----:B------:R-:W-:Y:S02]  /*8120*/  UIADD3 UR40, UPT, UPT, UR50, 0x200, UR5 ;  /* 0x0000020032287890 */ /* 0x000fe4000fffe005 */
[----:B---3--:R-:W-:Y:S04]  /*8130*/  UIADD3 UR4, UP0, UPT, UR6, 0x780, URZ ;  /* 0x0000078006047890 */ /* 0x008fe8000ff1e0ff */
[----:B------:R-:W-:Y:S09]  /*8140*/  UIADD3.X UR5, UPT, UPT, URZ, UR7, URZ, UP0, !UPT ;  /* 0x00000007ff057290 */ /* 0x000ff200087fe4ff */
[----:B------:R3:W-:Y:S02]  /*8150*/  UTMASTG.5D.IM2COL [UR40], [UR4] ;  /* 0x00000028040073b5 */ /* 0x0007e40008060000 */
[----:B---3--:R0:W-:Y:S02]  /*8160*/  UTMACMDFLUSH ;  /* 0x00000000000079b7 */ /* 0x0081e40000000000 */
.L_x_123:
[----:B------:R-:W-:Y:S05]  /*8170*/  BSYNC.RECONVERGENT B0 ;  /* 0x0000000000007941 */ /* 0x000fea0003800200 */
.L_x_122:
[----:B------:R-:W-:Y:S01]  /*8180*/  UIADD3 UR40, UPT, UPT, UR51, 0x1, URZ ;  /* 0x0000000133287890 */ /* 0x000fe2000fffe0ff */
[----:B------:R-:W-:Y:S03]  /*8190*/  BSSY.RECONVERGENT B0, `(.L_x_124) ;  /* 0x0000005000007945 */ /* 0x000fe60003800200 */
[----:B------:R-:W-:Y:S04]  /*81a0*/  UISETP.NE.AND UP0, UPT, UR40, 0x3, UPT ;  /* 0x000000032800788c */ /* 0x000fe8000bf05270 */
[----:B------:R-:W-:Y:S01]  /*81b0*/  USEL UR42, UR40, URZ, UP0 ;  /* 0x000000ff282a7287 */ /* 0x000fe20008000000 */
[----:B------:R-:W-:Y:S11]  /*81c0*/  @P0 BRA `(.L_x_125) ;  /* 0x0000000000040947 */ /* 0x000ff60003800000 */
[----:B------:R-:W-:Y:S04]  /*81d0*/  DEPBAR.LE SB0, 0x1 ;  /* 0x000080400000791a */ /* 0x000fe80000000000 */
.L_x_125:
[----:B------:R-:W-:Y:S05]  /*81e0*/  BSYNC.RECONVERGENT B0 ;  /* 0x0000000000007941 */ /* 0x000fea0003800200 */
.L_x_124:
[----:B------:R-:W-:Y:S01]  /*81f0*/  BAR.SYNC.DEFER_BLOCKING 0x1, 0x80 ;  /* 0x0042000000007b1d */ /* 0x000fe20000010000 */
[----:B------:R-:W-:Y:S01]  /*8200*/  ISETP.NE.AND P1, PT, R111, RZ, PT ;  /* 0x000000ff6f00720c */ /* 0x000fe20003f25270 */
[----:B------:R-:W-:Y:S01]  /*8210*/  UISETP.NE.AND UP0, UPT, UR55, URZ, UPT ;  /* 0x000000ff3700728c */ /* 0x000fe2000bf05270 */
[----:B------:R-:W-:Y:S11]  /*8220*/  LEA R3, R115, UR50, 0x3 ;  /* 0x0000003273037c11 */ /* 0x000ff6000f8e18ff */
[----:B------:R-:W-:Y:S01]  /*8230*/  @P1 SHF.L.U32 R4, R46, 0x1f, RZ ;  /* 0x0000001f2e041819 */ /* 0x000fe200000006ff */
[----:B------:R-:W-:Y:S06]  /*8240*/  BRA.U !UP0, `(.L_x_126) ;  /* 0x0000000108247547 */ /* 0x000fec000b800000 */
[----:B------:R-:W3:Y:S01]  /*8250*/  S2R R0, SR_CgaCtaId ;  /* 0x0000000000007919 */ /* 0x000ee20000008800 */
[----:B------:R-:W-:Y:S01]  /*8260*/  IMAD.U32 R2, RZ, RZ, UR52 ;  /* 0x00000034ff027e24 */ /* 0x000fe2000f8e00ff */
[----:B------:R-:W-:Y:S04]  /*8270*/  UIADD3 UR4, UPT, UPT, UR52, 0x1, URZ ;  /* 0x0000000134047890 */ /* 0x000fe8000fffe0ff */
[----:B------:R-:W-:Y:S01]  /*8280*/  @P1 LEA R2, R2, UR50, 0x3 ;  /* 0x0000003202021c11 */ /* 0x000fe2000f8e18ff */
[----:B------:R-:W-:Y:S04]  /*8290*/  UISETP.NE.AND UP0, UPT, UR4, 0x3, UPT ;  /* 0x000000030400788c */ /* 0x000fe8000bf05270 */
[----:B------:R-:W-:Y:S01]  /*82a0*/  @P1 VIADD R5, R2, 0x158 ;  /* 0x0000015802051836 */ /* 0x000fe20000000000 */
[----:B------:R-:W-:Y:S04]  /*82b0*/  USEL UR52, UR4, URZ, UP0 ;  /* 0x000000ff04347287 */ /* 0x000fe80008000000 */
[----:B---3--:R-:W-:Y:S04]  /*82c0*/  @P1 PRMT R0, R0, 0x654, R5 ;  /* 0x0000065400001816 */ /* 0x008fe80000000005 */
[----:B------:R3:W-:Y:S04]  /*82d0*/  @P1 SYNCS.ARRIVE.TRANS64.RED.A1T0 RZ, [R0+URZ], RZ ;  /* 0x000000ff00ff19a7 */ /* 0x0007e800081004ff */
.L_x_126:
[----:B------:R-:W4:Y:S01]  /*82e0*/  @P1 SYNCS.PHASECHK.TRANS64.TRYWAIT P0, [R3+URZ+0x140], R4 ;  /* 0x00014004030015a7 */ /* 0x000f2200080011ff */
[----:B------:R-:W-:Y:S01]  /*82f0*/  BSSY B1, `(.L_x_127) ;  /* 0x0000015000017945 */ /* 0x000fe20003800000 */
[----:B----4-:R-:W-:Y:S03]  /*8300*/  @P1 SEL R114, RZ, 0x1, !P0 ;  /* 0x00000001ff721807 */ /* 0x010fe60004000000 */
[----:B------:R-:W-:Y:S05]  /*8310*/  @!P1 BRA `(.L_x_128) ;  /* 0x0000000000489947 */ /* 0x000fea0003800000 */
[----:B------:R-:W-:Y:S01]  /*8320*/  ISETP.NE.AND P1, PT, R116, RZ, PT ;  /* 0x000000ff7400720c */ /* 0x000fe20003f25270 */
[----:B------:R-:W-:Y:S01]  /*8330*/  BSSY B0, `(.L_x_129) ;  /* 0x000000a000007945 */ /* 0x000fe20003800000 */
[----:B------:R-:W-:Y:S11]  /*8340*/  ISETP.NE.AND P0, PT, R114, RZ, PT ;  /* 0x000000ff7200720c */ /* 0x000ff60003f05270 */
[----:B------:R-:W-:Y:S04]  /*8350*/  @P1 IMAD R115, R115, 0x2000, R98 ;  /* 0x0000200073731824 */ /* 0x000fe800078e0262 */
[----:B------:R-:W-:Y:S01]  /*8360*/  @P1 IMAD.IADD R4, R101, 0x1, R115 ;  /* 0x0000000165041824 */ /* 0x000fe200078e0273 */
[----:B------:R-:W-:Y:S03]  /*8370*/  @P1 IADD3 R2, PT, PT, R100, R115, RZ ;  /* 0x0000007364021210 */ /* 0x000fe60007ffe0ff */
[----:B---3--:R-:W-:Y:S01]  /*8380*/  @P1 IMAD.IADD R0, R97, 0x1, R4 ;  /* 0x0000000161001824 */ /* 0x008fe200078e0204 */
[----:B------:R-:W-:Y:S06]  /*8390*/  @P0 BRA `(.L_x_130) ;  /* 0x00000000000c0947 */ /* 0x000fec0003800000 */
[----:B------:R-:W-:Y:S04]  /*83a0*/  SHF.L.U32 R46, R46, 0x1f, RZ ;  /* 0x0000001f2e2e7819 */ /* 0x000fe800000006ff */
[----:B------:R-:W3:Y:S02]  /*83b0*/  SYNCS.PHASECHK.TRANS64.TRYWAIT P0, [R3+URZ+0x140], R46 ;  /* 0x0001402e030075a7 */ /* 0x000ee400080011ff */
[----:B---3--:R-:W-:Y:S05]  /*83c0*/  @!P0 BRA `(.L_x_131) ;  /* 0x0000001c00b08947 */ /* 0x008fea0003800000 */
.L_x_130:
[----:B------:R-:W-:Y:S05]  /*83d0*/  BSYNC B0 ;  /* 0x0000000000007941 */ /* 0x000fea0003800000 */
.L_x_129:
[----:B------:R-:W-:Y:S11]  /*83e0*/  ISETP.NE.AND P0, PT, R116, RZ, PT ;  /* 0x000000ff7400720c */ /* 0x000ff60003f05270 */
[----:B------:R-:W-:Y:S02]  /*83f0*/  @!UPT UIADD3 URZ, UPT, UPT, URZ, URZ, URZ ;  /* 0x000000fffffff290 */ /* 0x000fe4000fffe0ff */
[----:B------:R4:W1:Y:S04]  /*8400*/  @P0 LDS.128 R48, [R115] ;  /* 0x0000000073300984 */ /* 0x0008680000000c00 */
[----:B------:R4:W1:Y:S04]  /*8410*/  @P0 LDS.128 R64, [R2+0x20] ;  /* 0x0000200002400984 */ /* 0x0008680000000c00 */
[----:B------:R4:W1:Y:S04]  /*8420*/  @P0 LDS.128 R56, [R4+0x10] ;  /* 0x0000100004380984 */ /* 0x0008680000000c00 */
[----:B------:R4:W1:Y:S02]  /*8430*/  @P0 LDS.128 R72, [R0+0x10] ;  /* 0x0000100000480984 */ /* 0x0008640000000c00 */
.L_x_128:
[----:B------:R-:W-:Y:S05]  /*8440*/  BSYNC B1 ;  /* 0x0000000000017941 */ /* 0x000fea0003800000 */
.L_x_127:
[----:B---3--:R-:W-:Y:S05]  /*8450*/  VIADD R3, R39, 0x20 ;  /* 0x0000002027037836 */ /* 0x008fea0000000000 */
[----:B------:R-:W-:Y:S04]  /*8460*/  SHF.R.U32.HI R3, RZ, 0x15, R3 ;  /* 0x00000015ff037819 */ /* 0x000fe80000011603 */
[----:B------:R-:W-:Y:S11]  /*8470*/  LOP3.LUT P0, RZ, R3, 0x3, R88, 0x48, !PT ;  /* 0x0000000303ff7812 */ /* 0x000ff60007804858 */
[----:B------:R-:W-:Y:S02]  /*8480*/  @!UPT UIADD3 URZ, UPT, UPT, URZ, URZ, URZ ;  /* 0x000000fffffff290 */ /* 0x000fe4000fffe0ff */
[----:B------:R-:W-:Y:S05]  /*8490*/  @!P0 BRA `(.L_x_132) ;  /* 0x0000000000408947 */ /* 0x000fea0003800000 */
[----:B------:R-:W3:Y:S01]  /*84a0*/  LDCU.64 UR8, c[0x4][0x70] ;  /* 0x01000e00ff0877ac */ /* 0x000ee20008000a00 */
[----:B------:R-:W-:Y:S01]  /*84b0*/  MOV R3, 0x0 ;  /* 0x0000000000037802 */ /* 0x000fe20000000f00 */
[----:B------:R-:W-:Y:S02]  /*84c0*/  HFMA2 R12, -RZ, RZ, 0, 5.9604644775390625e-08 ;  /* 0x00000001ff0c7431 */ /* 0x000fe400000001ff */
[----:B------:R-:W-:Y:S02]  /*84d0*/  IMAD.MOV.U32 R8, RZ, RZ, 0x192 ;  /* 0x00000192ff087424 */ /* 0x000fe400078e00ff */
[----:B------:R-:W-:Y:S01]  /*84e0*/  IMAD.MOV.U32 R13, RZ, RZ, RZ ;  /* 0x000000ffff0d7224 */ /* 0x000fe200078e00ff */
[----:B------:R-:W5:Y:S01]  /*84f0*/  LDCU.64 UR6, c[0x4][0x78] ;  /* 0x01000f00ff0677ac */ /* 0x000f620008000a00 */
[----:B----4-:R-:W4:Y:S01]  /*8500*/  LDC.64 R2, c[0x4][R3] ;  /* 0x0100000003027b82 */ /* 0x010f220000000a00 */
[----:B------:R-:W2:Y:S01]  /*8510*/  LDCU.64 UR4, c[0x4][0x10] ;  /* 0x01000200ff0477ac */ /* 0x000ea20008000a00 */
[----:B---3--:R-:W-:Y:S01]  /*8520*/  MOV R5, UR9 ;  /* 0x0000000900057c02 */ /* 0x008fe20008000f00 */
[----:B------:R-:W-:Y:S01]  /*8530*/  IMAD.U32 R4, RZ, RZ, UR8 ;  /* 0x00000008ff047e24 */ /* 0x000fe2000f8e00ff */
[----:B-----5:R-:W-:Y:S01]  /*8540*/  MOV R7, UR7 ;  /* 0x0000000700077c02 */ /* 0x020fe20008000f00 */
[----:B------:R-:W-:Y:S01]  /*8550*/  IMAD.U32 R6, RZ, RZ, UR6 ;  /* 0x00000006ff067e24 */ /* 0x000fe2000f8e00ff */
[----:B--2---:R-:W-:Y:S01]  /*8560*/  MOV R11, UR5 ;  /* 0x00000005000b7c02 */ /* 0x004fe20008000f00 */
[----:B------:R-:W-:Y:S02]  /*8570*/  IMAD.U32 R10, RZ, RZ, UR4 ;  /* 0x00000004ff0a7e24 */ /* 0x000fe4000f8e00ff */
[----:B------:R-:W-:Y:S07]  /*8580*/  LEPC R20, `(.L_x_132) ;  /* 0x000000001014794e */ /* 0x000fee0000000000 */
[----:B-1--4-:R-:W-:Y:S05]  /*8590*/  CALL.ABS.NOINC R2 ;  /* 0x0000000002007343 */ /* 0x012fea0003c00000 */
.L_x_132:
[----:B------:R-:W-:Y:S01]  /*85a0*/  ISETP.NE.AND P0, PT, R86, RZ, PT ;  /* 0x000000ff5600720c */ /* 0x000fe20003f05270 */
[----:B------:R-:W-:Y:S05]  /*85b0*/  WARPSYNC.ALL ;  /* 0x0000000000007948 */ /* 0x000fea0003800000 */
[----:B------:R-:W-:Y:S01]  /*85c0*/  R2UR UR4, R39 ;  /* 0x00000000270472ca */ /* 0x000fe200000e0000 */
[--C-:B-1----:R-:W-:Y:S01]  /*85d0*/  HADD2.F32 R40, -RZ, R48.reuse.H0_H0 ;  /* 0x20000030ff287230 */ /* 0x102fe20000004100 */
[----:B------:R-:W-:Y:S01]  /*85e0*/  IADD3 R108, PT, PT, R108, 0x1a0, RZ ;  /* 0x000001a06c6c7810 */ /* 0x000fe20007ffe0ff */
[----:B------:R-:W-:Y:S01]  /*85f0*/  HADD2.F32 R42, -RZ, R48.H1_H1 ;  /* 0x30000030ff2a7230 */ /* 0x000fe20000004100 */
[----:B------:R-:W-:Y:S01]  /*8600*/  BSSY.RECONVERGENT B0, `(.L_x_133) ;  /* 0x000008f000007945 */ /* 0x000fe20003800200 */
[--C-:B------:R-:W-:Y:S01]  /*8610*/  HADD2.F32 R43, -RZ, R49.reuse.H0_H0 ;  /* 0x20000031ff2b7230 */ /* 0x100fe20000004100 */
[----:B------:R-:W-:Y:S01]  /*8620*/  LOP3.LUT R108, R108, 0xfefffff8, RZ, 0xc0, !PT ;  /* 0xfefffff86c6c7812 */ /* 0x000fe200078ec0ff */
[----:B------:R-:W-:Y:S02]  /*8630*/  HADD2.F32 R44, -RZ, R49.H1_H1 ;  /* 0x30000031ff2c7230 */ /* 0x000fe40000004100 */
[--C-:B------:R-:W-:Y:S02]  /*8640*/  HADD2.F32 R45, -RZ, R50.reuse.H0_H0 ;  /* 0x20000032ff2d7230 */ /* 0x100fe40000004100 */
[----:B------:R-:W-:Y:S02]  /*8650*/  HADD2.F32 R46, -RZ, R50.H1_H1 ;  /* 0x30000032ff2e7230 */ /* 0x000fe40000004100 */
[----:B----4-:R-:W1:Y:S01]  /*8660*/  LDTM.x32 R4, tmem[UR4+0x20] ;  /* 0x00002004000479ee */ /* 0x010e6200082c0000 */
[----:B------:R-:W-:Y:S01]  /*8670*/  NOP ;  /* 0x0000000000007918 */ /* 0x000fe20000000000 */
[----:B-1----:R1:W-:Y:S01]  /*8680*/  SYNCS.ARRIVE.TRANS64.RED.A1T0 RZ, [R108+URZ], RZ ;  /* 0x000000ff6cff79a7 */ /* 0x0023e200081004ff */
[----:B------:R-:W-:Y:S01]  /*8690*/  USHF.L.U32 UR4, UR42, 0xd, URZ ;  /* 0x0000000d2a047899 */ /* 0x000fe200080006ff */
[--C-:B--2---:R-:W-:Y:S02]  /*86a0*/  HADD2.F32 R47, -RZ, R51.reuse.H0_H0 ;  /* 0x20000033ff2f7230 */ /* 0x104fe40000004100 */
[----:B------:R-:W-:Y:S02]  /*86b0*/  HADD2.F32 R48, -RZ, R51.H1_H1 ;  /* 0x30000033ff307230 */ /* 0x000fe40000004100 */
[--C-:B------:R-:W-:Y:S01]  /*86c0*/  HADD2.F32 R49, -RZ, R56.reuse.H0_H0 ;  /* 0x20000038ff317230 */ /* 0x100fe20000004100 */
[----:B------:R-:W-:Y:S01]  /*86d0*/  IADD3 R121, PT, PT, R98, UR4, RZ ;  /* 0x0000000462797c10 */ /* 0x000fe2000fffe0ff */
[----:B------:R-:W-:Y:S02]  /*86e0*/  HADD2.F32 R51, -RZ, R56.H1_H1 ;  /* 0x30000038ff337230 */ /* 0x000fe40000004100 */
[--C-:B------:R-:W-:Y:S01]  /*86f0*/  HADD2.F32 R50, -RZ, R57.reuse.H0_H0 ;  /* 0x20000039ff327230 */ /* 0x100fe20000004100 */
[-C--:B------:R-:W-:Y:S01]  /*8700*/  IADD3 R120, PT, PT, R101, R121.reuse, RZ ;  /* 0x0000007965787210 */ /* 0x080fe20007ffe0ff */
[----:B------:R-:W-:Y:S01]  /*8710*/  HADD2.F32 R52, -RZ, R57.H1_H1 ;  /* 0x30000039ff347230 */ /* 0x000fe20000004100 */
[----:B------:R-:W-:Y:S01]  /*8720*/  IADD3 R121, PT, PT, R100, R121, RZ ;  /* 0x0000007964797210 */ /* 0x000fe20007ffe0ff */
[--C-:B------:R-:W-:Y:S01]  /*8730*/  HADD2.F32 R53, -RZ, R58.reuse.H0_H0 ;  /* 0x2000003aff357230 */ /* 0x100fe20000004100 */
[----:B------:R-:W-:Y:S01]  /*8740*/  IADD3 R122, PT, PT, R97, R120, RZ ;  /* 0x00000078617a7210 */ /* 0x000fe20007ffe0ff */
[----:B------:R-:W-:Y:S02]  /*8750*/  HADD2.F32 R54, -RZ, R58.H1_H1 ;  /* 0x3000003aff367230 */ /* 0x000fe40000004100 */
[--C-:B------:R-:W-:Y:S02]  /*8760*/  HADD2.F32 R55, -RZ, R59.reuse.H0_H0 ;  /* 0x2000003bff377230 */ /* 0x100fe40000004100 */
[----:B------:R-:W-:Y:S02]  /*8770*/  HADD2.F32 R56, -RZ, R59.H1_H1 ;  /* 0x3000003bff387230 */ /* 0x000fe40000004100 */
[C---:B------:R-:W-:Y:S01]  /*8780*/  FMUL R4, R38.reuse, R4 ;  /* 0x0000000426047220 */ /* 0x040fe20000400000 */
[C---:B------:R-:W-:Y:S01]  /*8790*/  FMUL R5, R38.reuse, R5 ;  /* 0x0000000526057220 */ /* 0x040fe20000400000 */
[C---:B------:R-:W-:Y:S01]  /*87a0*/  FMUL R6, R38.reuse, R6 ;  /* 0x0000000626067220 */ /* 0x040fe20000400000 */
[C---:B------:R-:W-:Y:S01]  /*87b0*/  FMUL R7, R38.reuse, R7 ;  /* 0x0000000726077220 */ /* 0x040fe20000400000 */
[C---:B------:R-:W-:Y:S01]  /*87c0*/  FFMA R4, R41.reuse, R40, R4 ;  /* 0x0000002829047223 */ /* 0x040fe20000000004 */
[C---:B------:R-:W-:Y:S01]  /*87d0*/  FFMA R5, R41.reuse, R42, R5 ;  /* 0x0000002a29057223 */ /* 0x040fe20000000005 */
[C---:B------:R-:W-:Y:S01]  /*87e0*/  FFMA R6, R41.reuse, R43, R6 ;  /* 0x0000002b29067223 */ /* 0x040fe20000000006 */
[----:B------:R-:W-:Y:S01]  /*87f0*/  FFMA R7, R41, R44, R7 ;  /* 0x0000002c29077223 */ /* 0x000fe20000000007 */
[C---:B------:R-:W-:Y:S01]  /*8800*/  FMUL R8, R38.reuse, R8 ;  /* 0x0000000826087220 */ /* 0x040fe20000400000 */
[C---:B------:R-:W-:Y:S01]  /*8810*/  FMUL R9, R38.reuse, R9 ;  /* 0x0000000926097220 */ /* 0x040fe20000400000 */
[----:B------:R-:W-:Y:S01]  /*8820*/  F2FP.F16.F32.PACK_AB R80, R5, R4 ;  /* 0x000000040550723e */ /* 0x000fe200000000ff */
[C---:B------:R-:W-:Y:S01]  /*8830*/  FMUL R10, R38.reuse, R10 ;  /* 0x0000000a260a7220 */ /* 0x040fe20000400000 */
[----:B------:R-:W-:Y:S01]  /*8840*/  F2FP.F16.F32.PACK_AB R81, R7, R6 ;  /* 0x000000060751723e */ /* 0x000fe200000000ff */
[C---:B------:R-:W-:Y:S01]  /*8850*/  FFMA R8, R41.reuse, R45, R8 ;  /* 0x0000002d29087223 */ /* 0x040fe20000000008 */
[C---:B------:R-:W-:Y:S01]  /*8860*/  FFMA R9, R41.reuse, R46, R9 ;  /* 0x0000002e29097223 */ /* 0x040fe20000000009 */
[----:B------:R-:W-:Y:S01]  /*8870*/  FFMA R10, R41, R47, R10 ;  /* 0x0000002f290a7223 */ /* 0x000fe2000000000a */
[C---:B------:R-:W-:Y:S01]  /*8880*/  FMUL R11, R38.reuse, R11 ;  /* 0x0000000b260b7220 */ /* 0x040fe20000400000 */
[C---:B------:R-:W-:Y:S01]  /*8890*/  FMUL R0, R38.reuse, R12 ;  /* 0x0000000c26007220 */ /* 0x040fe20000400000 */
[C---:B------:R-:W-:Y:S01]  /*88a0*/  FMUL R2, R38.reuse, R13 ;  /* 0x0000000d26027220 */ /* 0x040fe20000400000 */
[----:B------:R-:W-:Y:S01]  /*88b0*/  F2FP.F16.F32.PACK_AB R82, R9, R8 ;  /* 0x000000080952723e */ /* 0x000fe200000000ff */
[C---:B------:R-:W-:Y:S01]  /*88c0*/  FFMA R11, R41.reuse, R48, R11 ;  /* 0x00000030290b7223 */ /* 0x040fe2000000000b */
[C---:B------:R-:W-:Y:S01]  /*88d0*/  FFMA R0, R41.reuse, R49, R0 ;  /* 0x0000003129007223 */ /* 0x040fe20000000000 */
[C---:B------:R-:W-:Y:S01]  /*88e0*/  FFMA R2, R41.reuse, R51, R2 ;  /* 0x0000003329027223 */ /* 0x040fe20000000002 */
[C---:B------:R-:W-:Y:S01]  /*88f0*/  FMUL R3, R38.reuse, R14 ;  /* 0x0000000e26037220 */ /* 0x040fe20000400000 */
[C---:B------:R-:W-:Y:S01]  /*8900*/  FMUL R15, R38.reuse, R15 ;  /* 0x0000000f260f7220 */ /* 0x040fe20000400000 */
[C---:B------:R-:W-:Y:S01]  /*8910*/  FMUL R12, R38.reuse, R16 ;  /* 0x00000010260c7220 */ /* 0x040fe20000400000 */
[C---:B------:R-:W-:Y:S01]  /*8920*/  FMUL R13, R38.reuse, R17 ;  /* 0x00000011260d7220 */ /* 0x040fe20000400000 */
[C---:B------:R-:W-:Y:S01]  /*8930*/  FFMA R3, R41.reuse, R50, R3 ;  /* 0x0000003229037223 */ /* 0x040fe20000000003 */
[C---:B------:R-:W-:Y:S01]  /*8940*/  FMUL R14, R38.reuse, R18 ;  /* 0x00000012260e7220 */ /* 0x040fe20000400000 */
[----:B------:R-:W-:Y:S01]  /*8950*/  FFMA R15, R41, R52, R15 ;  /* 0x00000034290f7223 */ /* 0x000fe2000000000f */
[--C-:B------:R-:W-:Y:S02]  /*8960*/  HADD2.F32 R57, -RZ, R64.reuse.H0_H0 ;  /* 0x20000040ff397230 */ /* 0x100fe40000004100 */
[C---:B------:R-:W-:Y:S01]  /*8970*/  FMUL R19, R38.reuse, R19 ;  /* 0x0000001326137220 */ /* 0x040fe20000400000 */
[----:B------:R-:W-:Y:S01]  /*8980*/  F2FP.F16.F32.PACK_AB R83, R11, R10 ;  /* 0x0000000a0b53723e */ /* 0x000fe200000000ff */
[C---:B------:R-:W-:Y:S01]  /*8990*/  FFMA R12, R41.reuse, R53, R12 ;  /* 0x00000035290c7223 */ /* 0x040fe2000000000c */
[----:B------:R-:W-:Y:S02]  /*89a0*/  HADD2.F32 R58, -RZ, R64.H1_H1 ;  /* 0x30000040ff3a7230 */ /* 0x000fe40000004100 */
[C---:B------:R-:W-:Y:S01]  /*89b0*/  FMUL R16, R38.reuse, R20 ;  /* 0x0000001426107220 */ /* 0x040fe20000400000 */
[C---:B------:R-:W-:Y:S01]  /*89c0*/  FFMA R13, R41.reuse, R54, R13 ;  /* 0x00000036290d7223 */ /* 0x040fe2000000000d */
[----:B------:R1:W-:Y:S01]  /*89d0*/  STS.128 [R98+UR4], R80 ;  /* 0x0000005062007988 */ /* 0x0003e20008000c04 */
[--C-:B------:R-:W-:Y:S02]  /*89e0*/  HADD2.F32 R59, -RZ, R65.reuse.H0_H0 ;  /* 0x20000041ff3b7230 */ /* 0x100fe40000004100 */
[C---:B------:R-:W-:Y:S01]  /*89f0*/  FMUL R17, R38.reuse, R21 ;  /* 0x0000001526117220 */ /* 0x040fe20000400000 */
[C---:B------:R-:W-:Y:S01]  /*8a00*/  FFMA R14, R41.reuse, R55, R14 ;  /* 0x00000037290e7223 */ /* 0x040fe2000000000e */
[----:B------:R-:W-:Y:S02]  /*8a10*/  HADD2.F32 R60, -RZ, R65.H1_H1 ;  /* 0x30000041ff3c7230 */ /* 0x000fe40000004100 */
[C---:B------:R-:W-:Y:S01]  /*8a20*/  FMUL R18, R38.reuse, R22 ;  /* 0x0000001626127220 */ /* 0x040fe20000400000 */
[C---:B------:R-:W-:Y:S01]  /*8a30*/  FFMA R19, R41.reuse, R56, R19 ;  /* 0x0000003829137223 */ /* 0x040fe20000000013 */
        /* <DEDUP_REMOVED lines=13> */
[----:B------:R-:W-:Y:S01]  /*8b10*/  FMUL R27, R38, R27 ;  /* 0x0000001b261b7220 */ /* 0x000fe20000400000 */
[----:B------:R-:W-:Y:S01]  /*8b20*/  F2FP.F16.F32.PACK_AB R100, R2, R0 ;  /* 0x000000000264723e */ /* 0x000fe200000000ff */
[----:B------:R-:W-:Y:S01]  /*8b30*/  FFMA R20, R41, R61, R20 ;  /* 0x0000003d29147223 */ /* 0x000fe20000000014 */
[----:B------:R-:W-:Y:S01]  /*8b40*/  F2FP.F16.F32.PACK_AB R101, R15, R3 ;  /* 0x000000030f65723e */ /* 0x000fe200000000ff */
[----:B------:R-:W-:Y:S01]  /*8b50*/  HADD2.F32 R66, -RZ, R72.H1_H1 ;  /* 0x30000048ff427230 */ /* 0x000fe20000004100 */
[----:B------:R-:W-:Y:S01]  /*8b60*/  F2FP.F16.F32.PACK_AB R102, R13, R12 ;  /* 0x0000000c0d66723e */ /* 0x000fe200000000ff */
[C---:B------:R-:W-:Y:S01]  /*8b70*/  FMUL R24, R38.reuse, R28 ;  /* 0x0000001c26187220 */ /* 0x040fe20000400000 */
[----:B------:R-:W-:Y:S01]  /*8b80*/  F2FP.F16.F32.PACK_AB R103, R19, R14 ;  /* 0x0000000e1367723e */ /* 0x000fe200000000ff */
[C---:B------:R-:W-:Y:S01]  /*8b90*/  FFMA R21, R41.reuse, R62, R21 ;  /* 0x0000003e29157223 */ /* 0x040fe20000000015 */
[--C-:B------:R-:W-:Y:S02]  /*8ba0*/  HADD2.F32 R67, -RZ, R73.reuse.H0_H0 ;  /* 0x20000049ff437230 */ /* 0x100fe40000004100 */
[C---:B------:R-:W-:Y:S01]  /*8bb0*/  FMUL R25, R38.reuse, R29 ;  /* 0x0000001d26197220 */ /* 0x040fe20000400000 */
[C---:B------:R-:W-:Y:S01]  /*8bc0*/  FFMA R22, R41.reuse, R63, R22 ;  /* 0x0000003f29167223 */ /* 0x040fe20000000016 */
[----:B------:R1:W-:Y:S01]  /*8bd0*/  STS.128 [R120+0x10], R100 ;  /* 0x0000106478007388 */ /* 0x0003e20000000c00 */
        /* <DEDUP_REMOVED lines=35> */
[----:B--2---:R-:W2:Y:S02]  /*8e10*/  FENCE.VIEW.ASYNC.S ;  /* 0x00000000000073c6 */ /* 0x004ea40000000000 */
[----:B--2---:R-:W-:Y:S06]  /*8e20*/  BAR.SYNC.DEFER_BLOCKING 0x1, 0x80 ;  /* 0x0042000000007b1d */ /* 0x004fec0000010000 */
[----:B------:R-:W-:Y:S05]  /*8e30*/  @P0 BRA `(.L_x_134) ;  /* 0x00000000002c0947 */ /* 0x000fea0003800000 */
[----:B------:R-:W2:Y:S01]  /*8e40*/  LDCU.64 UR14, c[0x0][0x348] ;  /* 0x00006900ff0e77ac */ /* 0x000ea20008000a00 */
[----:B------:R-:W-:Y:S02]  /*8e50*/  R2UR UR10, R107 ;  /* 0x000000006b0a72ca */ /* 0x000fe400000e0000 */
[----:B------:R-:W-:Y:S01]  /*8e60*/  R2UR UR11, R106 ;  /* 0x000000006a0b72ca */ /* 0x000fe200000e0000 */
[----:B------:R-:W-:Y:S01]  /*8e70*/  UIADD3 UR9, UPT, UPT, UR41, 0x20, URZ ;  /* 0x0000002029097890 */ /* 0x000fe2000fffe0ff */
[----:B------:R-:W-:Y:S01]  /*8e80*/  R2UR UR12, R104 ;  /* 0x00000000680c72ca */ /* 0x000fe200000e0000 */
[----:B------:R-:W-:Y:S01]  /*8e90*/  UIADD3 UR8, UPT, UPT, UR50, 0x200, UR4 ;  /* 0x0000020032087890 */ /* 0x000fe2000fffe004 */
[----:B------:R-:W-:Y:S01]  /*8ea0*/  R2UR UR13, R105 ;  /* 0x00000000690d72ca */ /* 0x000fe200000e0000 */
[----:B--2---:R-:W-:Y:S04]  /*8eb0*/  UIADD3 UR6, UP0, UPT, UR14, 0x780, URZ ;  /* 0x000007800e067890 */ /* 0x004fe8000ff1e0ff */
[----:B------:R-:W-:Y:S09]  /*8ec0*/  UIADD3.X UR7, UPT, UPT, URZ, UR15, URZ, UP0, !UPT ;  /* 0x0000000fff077290 */ /* 0x000ff200087fe4ff */
[----:B------:R2:W-:Y:S02]  /*8ed0*/  UTMASTG.5D.IM2COL [UR8], [UR6] ;  /* 0x00000008060073b5 */ /* 0x0005e40008060000 */
[----:B--2---:R0:W-:Y:S02]  /*8ee0*/  UTMACMDFLUSH ;  /* 0x00000000000079b7 */ /* 0x0041e40000000000 */
.L_x_134:
[----:B------:R-:W-:Y:S05]  /*8ef0*/  BSYNC.RECONVERGENT B0 ;  /* 0x0000000000007941 */ /* 0x000fea0003800200 */
.L_x_133:
[----:B------:R-:W-:Y:S01]  /*8f00*/  UIADD3 UR4, UPT, UPT, UR42, 0x1, URZ ;  /* 0x000000012a047890 */ /* 0x000fe2000fffe0ff */
[----:B------:R-:W-:Y:S03]  /*8f10*/  BSSY.RECONVERGENT B0, `(.L_x_135) ;  /* 0x0000008000007945 */ /* 0x000fe60003800200 */
[----:B------:R-:W-:Y:S04]  /*8f20*/  UISETP.NE.AND UP0, UPT, UR4, 0x3, UPT ;  /* 0x000000030400788c */ /* 0x000fe8000bf05270 */
[----:B------:R-:W-:Y:S02]  /*8f30*/  UISETP.EQ.XOR UP1, UPT, UR40, 0x3, !UP0 ;  /* 0x000000032800788c */ /* 0x000fe4000c722a70 */
[----:B------:R-:W-:Y:S02]  /*8f40*/  USEL UR51, UR4, URZ, UP0 ;  /* 0x000000ff04337287 */ /* 0x000fe40008000000 */
[----:B------:R-:W-:Y:S04]  /*8f50*/  USEL UR5, URZ, 0x1, !UP1 ;  /* 0x00000001ff057887 */ /* 0x000fe8000c800000 */
[----:B------:R-:W-:Y:S01]  /*8f60*/  ULOP3.LUT UR56, UR56, UR5, URZ, 0x3c, !UPT ;  /* 0x0000000538387292 */ /* 0x000fe2000f8e3cff */
[----:B------:R-:W-:Y:S11]  /*8f70*/  @P0 BRA `(.L_x_136) ;  /* 0x0000000000040947 */ /* 0x000ff60003800000 */
[----:B------:R-:W-:Y:S04]  /*8f80*/  DEPBAR.LE SB0, 0x1 ;  /* 0x000080400000791a */ /* 0x000fe80000000000 */
.L_x_136:
[----:B------:R-:W-:Y:S05]  /*8f90*/  BSYNC.RECONVERGENT B0 ;  /* 0x0000000000007941 */ /* 0x000fea0003800200 */
.L_x_135:
[----:B------:R-:W-:Y:S01]  /*8fa0*/  BAR.SYNC.DEFER_BLOCKING 0x1, 0x80 ;  /* 0x0042000000007b1d */ /* 0x000fe20000010000 */
[----:B------:R-:W-:Y:S01]  /*8fb0*/  UISETP.NE.AND UP0, UPT, UR55, -0x2, UPT ;  /* 0xfffffffe3700788c */ /* 0x000fe2000bf05270 */
[----:B------:R-:W-:Y:S08]  /*8fc0*/  IADD3 R0, PT, PT, R36, 0x1, RZ ;  /* 0x0000000124007810 */ /* 0x000ff00007ffe0ff */
[----:B------:R-:W-:Y:S05]  /*8fd0*/  BRA.U !UP0, `(.L_x_137) ;  /* 0x0000000108287547 */ /* 0x000fea000b800000 */
[----:B------:R-:W2:Y:S01]  /*8fe0*/  S2R R2, SR_CgaCtaId ;  /* 0x0000000000027919 */ /* 0x000ea20000008800 */
[----:B------:R-:W-:Y:S01]  /*8ff0*/  ISETP.NE.AND P0, PT, R111, RZ, PT ;  /* 0x000000ff6f00720c */ /* 0x000fe20003f05270 */
[----:B------:R-:W-:Y:S01]  /*9000*/  IMAD.U32 R3, RZ, RZ, UR52 ;  /* 0x00000034ff037e24 */ /* 0x000fe2000f8e00ff */
[----:B------:R-:W-:Y:S04]  /*9010*/  UIADD3 UR4, UPT, UPT, UR52, 0x1, URZ ;  /* 0x0000000134047890 */ /* 0x000fe8000fffe0ff */
[----:B------:R-:W-:Y:S04]  /*9020*/  UISETP.NE.AND UP0, UPT, UR4, 0x3, UPT ;  /* 0x000000030400788c */ /* 0x000fe8000bf05270 */
[----:B------:R-:W-:Y:S03]  /*9030*/  USEL UR52, UR4, URZ, UP0 ;  /* 0x000000ff04347287 */ /* 0x000fe60008000000 */
[----:B------:R-:W-:Y:S05]  /*9040*/  @P0 LEA R3, R3, UR50, 0x3 ;  /* 0x0000003203030c11 */ /* 0x000fea000f8e18ff */
[----:B------:R-:W-:Y:S05]  /*9050*/  @P0 VIADD R3, R3, 0x158 ;  /* 0x0000015803030836 */ /* 0x000fea0000000000 */
[----:B--2---:R-:W-:Y:S04]  /*9060*/  @P0 PRMT R2, R2, 0x654, R3 ;  /* 0x0000065402020816 */ /* 0x004fe80000000003 */
[----:B------:R2:W-:Y:S03]  /*9070*/  @P0 SYNCS.ARRIVE.TRANS64.RED.A1T0 RZ, [R2+URZ], RZ ;  /* 0x000000ff02ff09a7 */ /* 0x0005e600081004ff */
.L_x_137:
[----:B------:R-:W-:Y:S01]  /*9080*/  R2UR UR6, R110 ;  /* 0x000000006e0672ca */ /* 0x000fe200000e0000 */
[----:B------:R-:W-:Y:S01]  /*9090*/  UIADD3 UR55, UPT, UPT, UR55, 0x2, URZ ;  /* 0x0000000237377890 */ /* 0x000fe2000fffe0ff */
[----:B------:R-:W-:Y:S02]  /*90a0*/  R2UR UR5, R92 ;  /* 0x000000005c0572ca */ /* 0x000fe400000e0000 */
[----:B------:R-:W-:Y:S02]  /*90b0*/  R2UR UR4, R93 ;  /* 0x000000005d0472ca */ /* 0x000fe400000e0000 */
[----:B------:R-:W-:Y:S02]  /*90c0*/  R2UR UR54, R99 ;  /* 0x00000000633672ca */ /* 0x000fe400000e0000 */
[----:B------:R-:W-:Y:S02]  /*90d0*/  ISETP.NE.AND P0, PT, R0, 0x2, PT ;  /* 0x000000020000780c */ /* 0x000fe40003f05270 */
[----:B------:R-:W-:Y:S02]  /*90e0*/  LOP3.LUT R84, R84, 0x1, RZ, 0x3c, !PT ;  /* 0x0000000154547812 */ /* 0x000fe400078e3cff */
[----:B--2---:R-:W-:Y:S01]  /*90f0*/  SEL R2, RZ, 0x1, P0 ;  /* 0x00000001ff027807 */ /* 0x004fe20000000000 */
[----:B------:R-:W-:Y:S01]  /*9100*/  UISETP.NE.AND UP0, UPT, UR6, URZ, UPT ;  /* 0x000000ff0600728c */ /* 0x000fe2000bf05270 */
[----:B------:R-:W-:Y:S01]  /*9110*/  SEL R36, R0, RZ, P0 ;  /* 0x000000ff00247207 */ /* 0x000fe20000000000 */
[----:B------:R-:W-:Y:S01]  /*9120*/  UIADD3 UR23, UPT, UPT, UR36, UR5, URZ ;  /* 0x0000000524177290 */ /* 0x000fe2000fffe0ff */
[----:B------:R-:W-:Y:S01]  /*9130*/  LOP3.LUT R85, R85, R2, RZ, 0x3c, !PT ;  /* 0x0000000255557212 */ /* 0x000fe200078e3cff */
[----:B------:R-:W-:Y:S05]  /*9140*/  UIADD3 UR53, UPT, UPT, UR37, UR4, URZ ;  /* 0x0000000425357290 */ /* 0x000fea000fffe0ff */
[----:B------:R-:W-:Y:S07]  /*9150*/  BRA.U UP0, `(.L_x_138) ;  /* 0xffffffd500107547 */ /* 0x000fee000b83ffff */
[----:B------:R-:W-:-:S13]  /*9160*/  R2UR UR4, R94 ;  /* 0x000000005e0472ca */ /* 0x000fda00000e0000 */
[----:B------:R-:W-:-:S09]  /*9170*/  UISETP.NE.AND UP0, UPT, UR4, URZ, UPT ;  /* 0x000000ff0400728c */ /* 0x000fd2000bf05270 */
[----:B------:R-:W-:Y:S05]  /*9180*/  BRA.U !UP0, `(.L_x_139) ;  /* 0x0000000108487547 */ /* 0x000fea000b800000 */
[----:B------:R-:W2:Y:S02]  /*9190*/  LDCU.64 UR4, c[0x0][0x990] ;  /* 0x00013200ff0477ac */ /* 0x000ea40008000a00 */
[----:B--2---:R-:W-:-:S04]  /*91a0*/  UISETP.NE.U32.AND UP0, UPT, UR4, URZ, UPT ;  /* 0x000000ff0400728c */ /* 0x004fc8000bf05070 */
[----:B------:R-:W-:-:S09]  /*91b0*/  UISETP.NE.AND.EX UP0, UPT, UR5, URZ, UPT, UP0 ;  /* 0x000000ff0500728c */ /* 0x000fd2000bf05300 */
[----:B------:R-:W-:Y:S05]  /*91c0*/  BRA.U UP0, `(.L_x_140) ;  /* 0x00000001000c7547 */ /* 0x000fea000b800000 */
[----:B------:R-:W-:-:S13]  /*91d0*/  FSETP.NEU.AND P0, PT, R41, RZ, PT ;  /* 0x000000ff2900720b */ /* 0x000fda0003f0d000 */
[----:B------:R-:W-:Y:S05]  /*91e0*/  @!P0 EXIT ;  /* 0x000000000000894d */ /* 0x000fea0003800000 */
[----:B------:R-:W-:Y:S05]  /*91f0*/  BRA `(.L_x_139) ;  /* 0x00000000002c7947 */ /* 0x000fea0003800000 */
.L_x_140:
[----:B------:R-:W-:Y:S01]  /*9200*/  ISETP.NE.AND P0, PT, R109, RZ, PT ;  /* 0x000000ff6d00720c */ /* 0x000fe20003f05270 */
[----:B------:R-:W-:-:S12]  /*9210*/  BSSY.RECONVERGENT B0, `(.L_x_139) ;  /* 0x0000009000007945 */ /* 0x000fd80003800200 */
[----:B------:R-:W-:Y:S05]  /*9220*/  @P0 BRA `(.L_x_141) ;  /* 0x0000000000140947 */ /* 0x000fea0003800000 */
[----:B------:R-:W2:Y:S02]  /*9230*/  LDCU.64 UR4, c[0x0][0x988] ;  /* 0x00013100ff0477ac */ /* 0x000ea40008000a00 */
[----:B--2---:R-:W-:-:S04]  /*9240*/  ISETP.NE.U32.AND P0, PT, RZ, UR4, PT ;  /* 0x00000004ff007c0c */ /* 0x004fc8000bf05070 */
[----:B------:R-:W-:-:S13]  /*9250*/  ISETP.NE.AND.EX P0, PT, RZ, UR5, PT, P0 ;  /* 0x00000005ff007c0c */ /* 0x000fda000bf05300 */
[----:B------:R-:W-:Y:S05]  /*9260*/  @!P0 EXIT ;  /* 0x000000000000894d */ /* 0x000fea0003800000 */
[----:B------:R-:W-:Y:S05]  /*9270*/  BRA `(.L_x_142) ;  /* 0x0000000000087947 */ /* 0x000fea0003800000 */
.L_x_141:
[----:B------:R-:W-:-:S13]  /*9280*/  FSETP.NEU.AND P0, PT, R41, RZ, PT ;  /* 0x000000ff2900720b */ /* 0x000fda0003f0d000 */
[----:B------:R-:W-:Y:S05]  /*9290*/  @!P0 EXIT ;  /* 0x000000000000894d */ /* 0x000fea0003800000 */
.L_x_142:
[----:B------:R-:W-:Y:S05]  /*92a0*/  BSYNC.RECONVERGENT B0 ;  /* 0x0000000000007941 */ /* 0x000fea0003800200 */
.L_x_139:
[----:B------:R-:W2:Y:S01]  /*92b0*/  S2UR UR5, SR_CgaCtaId ;  /* 0x00000000000579c3 */ /* 0x000ea20000008800 */
[----:B------:R-:W-:Y:S01]  /*92c0*/  ULEA UR4, UR52, UR50, 0x3 ;  /* 0x0000003234047291 */ /* 0x000fe2000f8e18ff */
[----:B------:R-:W-:-:S04]  /*92d0*/  DEPBAR.LE SB0, 0x0 ;  /* 0x000080000000791a */ /* 0x000fc80000000000 */
[----:B------:R-:W-:-:S04]  /*92e0*/  UIADD3 UR4, UPT, UPT, UR4, 0x158, URZ ;  /* 0x0000015804047890 */ /* 0x000fc8000fffe0ff */
[----:B--2---:R-:W-:-:S09]  /*92f0*/  UPRMT UR4, UR5, 0x654, UR4 ;  /* 0x0000065405047896 */ /* 0x004fd20008000004 */
[----:B------:R-:W-:Y:S01]  /*9300*/  SYNCS.ARRIVE.TRANS64.RED.A1T0 RZ, [UR4], RZ ;  /* 0x000000ffffff79a7 */ /* 0x000fe20008100404 */
[----:B------:R-:W-:Y:S05]  /*9310*/  EXIT ;  /* 0x000000000000794d */ /* 0x000fea0003800000 */
.L_x_25:
[----:B------:R-:W-:Y:S07]  /*9320*/  MOV R0, UR9 ;  /* 0x0000000900007c02 */ /* 0x000fee0008000f00 */
.L_x_143:
[----:B--2---:R2:W3:Y:S02]  /*9330*/  SYNCS.PHASECHK.TRANS64.TRYWAIT P0, [R0+URZ+0xa0], R5 ;  /* 0x0000a005000075a7 */ /* 0x0044e400080011ff */
[----:B---3--:R-:W-:Y:S05]  /*9340*/  @!P0 NANOSLEEP.SYNCS 0x989680 ;  /* 0x009896800000895d */ /* 0x008fea0003900000 */
[----:B------:R-:W3:Y:S02]  /*9350*/  @!P0 SYNCS.PHASECHK.TRANS64 P0, [R0+URZ+0xa0], R5 ;  /* 0x0000a005000085a7 */ /* 0x000ee400080010ff */
[----:B---3--:R-:W-:Y:S05]  /*9360*/  @!P0 BRA `(.L_x_143) ;  /* 0xfffffffc00f08947 */ /* 0x008fea000383ffff */
[----:B------:R-:W-:Y:S05]  /*9370*/  BRA `(.L_x_24) ;  /* 0xffffff8800a07947 */ /* 0x000fea000383ffff */
.L_x_32:
[----:B------:R-:W-:Y:S07]  /*9380*/  MOV R0, UR9 ;  /* 0x0000000900007c02 */ /* 0x000fee0008000f00 */
.L_x_144:
[----:B-1----:R1:W2:Y:S02]  /*9390*/  SYNCS.PHASECHK.TRANS64.TRYWAIT P0, [R0+URZ+0xa0], R5 ;  /* 0x0000a005000075a7 */ /* 0x0022a400080011ff */
[----:B--2---:R-:W-:Y:S05]  /*93a0*/  @!P0 NANOSLEEP.SYNCS 0x989680 ;  /* 0x009896800000895d */ /* 0x004fea0003900000 */
[----:B------:R-:W2:Y:S02]  /*93b0*/  @!P0 SYNCS.PHASECHK.TRANS64 P0, [R0+URZ+0xa0], R5 ;  /* 0x0000a005000085a7 */ /* 0x000ea400080010ff */
[----:B--2---:R-:W-:Y:S05]  /*93c0*/  @!P0 BRA `(.L_x_144) ;  /* 0xfffffffc00f08947 */ /* 0x004fea000383ffff */
[----:B------:R-:W-:Y:S05]  /*93d0*/  BRA `(.L_x_31) ;  /* 0xffffff9000447947 */ /* 0x000fea000383ffff */
.L_x_37:
[----:B-1----:R-:W-:-:S07]  /*93e0*/  MOV R0, UR30 ;  /* 0x0000001e00007c02 */ /* 0x002fce0008000f00 */
.L_x_145:
[----:B-1----:R1:W2:Y:S02]  /*93f0*/  SYNCS.PHASECHK.TRANS64.TRYWAIT P0, [R0+URZ+0x180], R3 ;  /* 0x00018003000075a7 */ /* 0x0022a400080011ff */
[----:B--2---:R-:W-:Y:S05]  /*9400*/  @!P0 NANOSLEEP.SYNCS 0x989680 ;  /* 0x009896800000895d */ /* 0x004fea0003900000 */
[----:B------:R-:W2:Y:S02]  /*9410*/  @!P0 SYNCS.PHASECHK.TRANS64 P0, [R0+URZ+0x180], R3 ;  /* 0x00018003000085a7 */ /* 0x000ea400080010ff */
[----:B--2---:R-:W-:Y:S05]  /*9420*/  @!P0 BRA `(.L_x_145) ;  /* 0xfffffffc00f08947 */ /* 0x004fea000383ffff */
[----:B------:R-:W-:Y:S05]  /*9430*/  BRA `(.L_x_146) ;  /* 0xffffff9400287947 */ /* 0x000fea000383ffff */
.L_x_41:
[----:B------:R-:W-:-:S07]  /*9440*/  MOV R0, UR4 ;  /* 0x0000000400007c02 */ /* 0x000fce0008000f00 */
.L_x_147:
[----:B-1----:R1:W2:Y:S02]  /*9450*/  SYNCS.PHASECHK.TRANS64.TRYWAIT P0, [R0+URZ], R3 ;  /* 0x00000003000075a7 */ /* 0x0022a400080011ff */
[----:B--2---:R-:W-:Y:S05]  /*9460*/  @!P0 NANOSLEEP.SYNCS 0x989680 ;  /* 0x009896800000895d */ /* 0x004fea0003900000 */
[----:B------:R-:W2:Y:S02]  /*9470*/  @!P0 SYNCS.PHASECHK.TRANS64 P0, [R0+URZ], R3 ;  /* 0x00000003000085a7 */ /* 0x000ea400080010ff */
[----:B--2---:R-:W-:Y:S05]  /*9480*/  @!P0 BRA `(.L_x_147) ;  /* 0xfffffffc00f08947 */ /* 0x004fea000383ffff */
[----:B------:R-:W-:Y:S05]  /*9490*/  BRA `(.L_x_148) ;  /* 0xffffff9800c07947 */ /* 0x000fea000383ffff */
.L_x_42:
[----:B------:R-:W-:-:S07]  /*94a0*/  MOV R0, UR5 ;  /* 0x0000000500007c02 */ /* 0x000fce0008000f00 */
.L_x_149:
[----:B-1----:R1:W2:Y:S02]  /*94b0*/  SYNCS.PHASECHK.TRANS64.TRYWAIT P0, [R0+URZ], R3 ;  /* 0x00000003000075a7 */ /* 0x0022a400080011ff */
[----:B--2---:R-:W-:Y:S05]  /*94c0*/  @!P0 NANOSLEEP.SYNCS 0x989680 ;  /* 0x009896800000895d */ /* 0x004fea0003900000 */
[----:B------:R-:W2:Y:S02]  /*94d0*/  @!P0 SYNCS.PHASECHK.TRANS64 P0, [R0+URZ], R3 ;  /* 0x00000003000085a7 */ /* 0x000ea400080010ff */
[----:B--2---:R-:W-:Y:S05]  /*94e0*/  @!P0 BRA `(.L_x_149) ;  /* 0xfffffffc00f08947 */ /* 0x004fea000383ffff */
[----:B------:R-:W-:Y:S05]  /*94f0*/  BRA `(.L_x_150) ;  /* 0xffffff9800d07947 */ /* 0x000fea000383ffff */
.L_x_43:
[----:B------:R-:W-:-:S07]  /*9500*/  MOV R0, UR5 ;  /* 0x0000000500007c02 */ /* 0x000fce0008000f00 */
.L_x_151:
[----:B-1----:R1:W2:Y:S02]  /*9510*/  SYNCS.PHASECHK.TRANS64.TRYWAIT P0, [R0+URZ], R3 ;  /* 0x00000003000075a7 */ /* 0x0022a400080011ff */
[----:B--2---:R-:W-:Y:S05]  /*9520*/  @!P0 NANOSLEEP.SYNCS 0x989680 ;  /* 0x009896800000895d */ /* 0x004fea0003900000 */
[----:B------:R-:W2:Y:S02]  /*9530*/  @!P0 SYNCS.PHASECHK.TRANS64 P0, [R0+URZ], R3 ;  /* 0x00000003000085a7 */ /* 0x000ea400080010ff */
[----:B--2---:R-:W-:Y:S05]  /*9540*/  @!P0 BRA `(.L_x_151) ;  /* 0xfffffffc00f08947 */ /* 0x004fea000383ffff */
[----:B------:R-:W-:Y:S05]  /*9550*/  BRA `(.L_x_152) ;  /* 0xffffff9800e07947 */ /* 0x000fea000383ffff */
.L_x_44:
[----:B------:R-:W-:-:S07]  /*9560*/  MOV R0, UR5 ;  /* 0x0000000500007c02 */ /* 0x000fce0008000f00 */
.L_x_153:
[----:B-1----:R1:W2:Y:S02]  /*9570*/  SYNCS.PHASECHK.TRANS64.TRYWAIT P0, [R0+URZ], R3 ;  /* 0x00000003000075a7 */ /* 0x0022a400080011ff */
[----:B--2---:R-:W-:Y:S05]  /*9580*/  @!P0 NANOSLEEP.SYNCS 0x989680 ;  /* 0x009896800000895d */ /* 0x004fea0003900000 */
[----:B------:R-:W2:Y:S02]  /*9590*/  @!P0 SYNCS.PHASECHK.TRANS64 P0, [R0+URZ], R3 ;  /* 0x00000003000085a7 */ /* 0x000ea400080010ff */
[----:B--2---:R-:W-:Y:S05]  /*95a0*/  @!P0 BRA `(.L_x_153) ;  /* 0xfffffffc00f08947 */ /* 0x004fea000383ffff */
[----:B------:R-:W-:Y:S05]  /*95b0*/  BRA `(.L_x_154) ;  /* 0xffffff9800f07947 */ /* 0x000fea000383ffff */
.L_x_45:
[----:B------:R-:W-:-:S07]  /*95c0*/  MOV R0, UR5 ;  /* 0x0000000500007c02 */ /* 0x000fce0008000f00 */
.L_x_155:
[----:B-1----:R1:W2:Y:S02]  /*95d0*/  SYNCS.PHASECHK.TRANS64.TRYWAIT P0, [R0+URZ], R3 ;  /* 0x00000003000075a7 */ /* 0x0022a400080011ff */
[----:B--2---:R-:W-:Y:S05]  /*95e0*/  @!P0 NANOSLEEP.SYNCS 0x989680 ;  /* 0x009896800000895d */ /* 0x004fea0003900000 */
[----:B------:R-:W2:Y:S02]  /*95f0*/  @!P0 SYNCS.PHASECHK.TRANS64 P0, [R0+URZ], R3 ;  /* 0x00000003000085a7 */ /* 0x000ea400080010ff */
[----:B--2---:R-:W-:Y:S05]  /*9600*/  @!P0 BRA `(.L_x_155) ;  /* 0xfffffffc00f08947 */ /* 0x004fea000383ffff */
[----:B------:R-:W-:Y:S05]  /*9610*/  BRA `(.L_x_156) ;  /* 0xffffff9c00007947 */ /* 0x000fea000383ffff */
.L_x_46:
[----:B------:R-:W-:-:S07]  /*9620*/  MOV R0, UR5 ;  /* 0x0000000500007c02 */ /* 0x000fce0008000f00 */
.L_x_157:
[----:B-1----:R1:W2:Y:S02]  /*9630*/  SYNCS.PHASECHK.TRANS64.TRYWAIT P0, [R0+URZ], R3 ;  /* 0x00000003000075a7 */ /* 0x0022a400080011ff */
[----:B--2---:R-:W-:Y:S05]  /*9640*/  @!P0 NANOSLEEP.SYNCS 0x989680 ;  /* 0x009896800000895d */ /* 0x004fea0003900000 */
[----:B------:R-:W2:Y:S02]  /*9650*/  @!P0 SYNCS.PHASECHK.TRANS64 P0, [R0+URZ], R3 ;  /* 0x00000003000085a7 */ /* 0x000ea400080010ff */
[----:B--2---:R-:W-:Y:S05]  /*9660*/  @!P0 BRA `(.L_x_157) ;  /* 0xfffffffc00f08947 */ /* 0x004fea000383ffff */
[----:B------:R-:W-:Y:S05]  /*9670*/  BRA `(.L_x_158) ;  /* 0xffffff9c00107947 */ /* 0x000fea000383ffff */
.L_x_47:
[----:B------:R-:W-:-:S07]  /*9680*/  MOV R0, UR5 ;  /* 0x0000000500007c02 */ /* 0x000fce0008000f00 */
.L_x_159:
[----:B-1----:R1:W2:Y:S02]  /*9690*/  SYNCS.PHASECHK.TRANS64.TRYWAIT P0, [R0+URZ], R3 ;  /* 0x00000003000075a7 */ /* 0x0022a400080011ff */
[----:B--2---:R-:W-:Y:S05]  /*96a0*/  @!P0 NANOSLEEP.SYNCS 0x989680 ;  /* 0x009896800000895d */ /* 0x004fea0003900000 */
[----:B------:R-:W2:Y:S02]  /*96b0*/  @!P0 SYNCS.PHASECHK.TRANS64 P0, [R0+URZ], R3 ;  /* 0x00000003000085a7 */ /* 0x000ea400080010ff */
[----:B--2---:R-:W-:Y:S05]  /*96c0*/  @!P0 BRA `(.L_x_159) ;  /* 0xfffffffc00f08947 */ /* 0x004fea000383ffff */
[----:B------:R-:W-:Y:S05]  /*96d0*/  BRA `(.L_x_160) ;  /* 0xffffff9c00207947 */ /* 0x000fea000383ffff */
.L_x_48:
[----:B------:R-:W-:-:S07]  /*96e0*/  MOV R0, UR5 ;  /* 0x0000000500007c02 */ /* 0x000fce0008000f00 */
.L_x_161:
[----:B-1----:R1:W2:Y:S02]  /*96f0*/  SYNCS.PHASECHK.TRANS64.TRYWAIT P0, [R0+URZ], R3 ;  /* 0x00000003000075a7 */ /* 0x0022a400080011ff */
[----:B--2---:R-:W-:Y:S05]  /*9700*/  @!P0 NANOSLEEP.SYNCS 0x989680 ;  /* 0x009896800000895d */ /* 0x004fea0003900000 */
[----:B------:R-:W2:Y:S02]  /*9710*/  @!P0 SYNCS.PHASECHK.TRANS64 P0, [R0+URZ], R3 ;  /* 0x00000003000085a7 */ /* 0x000ea400080010ff */
[----:B--2---:R-:W-:Y:S05]  /*9720*/  @!P0 BRA `(.L_x_161) ;  /* 0xfffffffc00f08947 */ /* 0x004fea000383ffff */
[----:B------:R-:W-:Y:S05]  /*9730*/  BRA `(.L_x_162) ;  /* 0xffffff9c00307947 */ /* 0x000fea000383ffff */
.L_x_49:
[----:B------:R-:W-:-:S07]  /*9740*/  MOV R0, UR5 ;  /* 0x0000000500007c02 */ /* 0x000fce0008000f00 */
.L_x_163:
[----:B-1----:R1:W2:Y:S02]  /*9750*/  SYNCS.PHASECHK.TRANS64.TRYWAIT P0, [R0+URZ], R3 ;  /* 0x00000003000075a7 */ /* 0x0022a400080011ff */
[----:B--2---:R-:W-:Y:S05]  /*9760*/  @!P0 NANOSLEEP.SYNCS 0x989680 ;  /* 0x009896800000895d */ /* 0x004fea0003900000 */
[----:B------:R-:W2:Y:S02]  /*9770*/  @!P0 SYNCS.PHASECHK.TRANS64 P0, [R0+URZ], R3 ;  /* 0x00000003000085a7 */ /* 0x000ea400080010ff */
[----:B--2---:R-:W-:Y:S05]  /*9780*/  @!P0 BRA `(.L_x_163) ;  /* 0xfffffffc00f08947 */ /* 0x004fea000383ffff */
[----:B------:R-:W-:Y:S05]  /*9790*/  BRA `(.L_x_164) ;  /* 0xffffff9c00407947 */ /* 0x000fea000383ffff */
.L_x_50:
[----:B------:R-:W-:-:S07]  /*97a0*/  MOV R0, UR5 ;  /* 0x0000000500007c02 */ /* 0x000fce0008000f00 */
.L_x_165:
[----:B-1----:R1:W2:Y:S02]  /*97b0*/  SYNCS.PHASECHK.TRANS64.TRYWAIT P0, [R0+URZ], R3 ;  /* 0x00000003000075a7 */ /* 0x0022a400080011ff */
[----:B--2---:R-:W-:Y:S05]  /*97c0*/  @!P0 NANOSLEEP.SYNCS 0x989680 ;  /* 0x009896800000895d */ /* 0x004fea0003900000 */
[----:B------:R-:W2:Y:S02]  /*97d0*/  @!P0 SYNCS.PHASECHK.TRANS64 P0, [R0+URZ], R3 ;  /* 0x00000003000085a7 */ /* 0x000ea400080010ff */
[----:B--2---:R-:W-:Y:S05]  /*97e0*/  @!P0 BRA `(.L_x_165) ;  /* 0xfffffffc00f08947 */ /* 0x004fea000383ffff */
[----:B------:R-:W-:Y:S05]  /*97f0*/  BRA `(.L_x_166) ;  /* 0xffffff9c00507947 */ /* 0x000fea000383ffff */
.L_x_51:
[----:B------:R-:W-:-:S07]  /*9800*/  MOV R0, UR5 ;  /* 0x0000000500007c02 */ /* 0x000fce0008000f00 */
.L_x_167:
[----:B-1----:R1:W2:Y:S02]  /*9810*/  SYNCS.PHASECHK.TRANS64.TRYWAIT P0, [R0+URZ], R3 ;  /* 0x00000003000075a7 */ /* 0x0022a400080011ff */
[----:B--2---:R-:W-:Y:S05]  /*9820*/  @!P0 NANOSLEEP.SYNCS 0x989680 ;  /* 0x009896800000895d */ /* 0x004fea0003900000 */
[----:B------:R-:W2:Y:S02]  /*9830*/  @!P0 SYNCS.PHASECHK.TRANS64 P0, [R0+URZ], R3 ;  /* 0x00000003000085a7 */ /* 0x000ea400080010ff */
[----:B--2---:R-:W-:Y:S05]  /*9840*/  @!P0 BRA `(.L_x_167) ;  /* 0xfffffffc00f08947 */ /* 0x004fea000383ffff */
[----:B------:R-:W-:Y:S05]  /*9850*/  BRA `(.L_x_168) ;  /* 0xffffff9c00607947 */ /* 0x000fea000383ffff */
.L_x_52:
[----:B------:R-:W-:-:S07]  /*9860*/  MOV R0, UR5 ;  /* 0x0000000500007c02 */ /* 0x000fce0008000f00 */
.L_x_169:
[----:B-1----:R1:W2:Y:S02]  /*9870*/  SYNCS.PHASECHK.TRANS64.TRYWAIT P0, [R0+URZ], R3 ;  /* 0x00000003000075a7 */ /* 0x0022a400080011ff */
[----:B--2---:R-:W-:Y:S05]  /*9880*/  @!P0 NANOSLEEP.SYNCS 0x989680 ;  /* 0x009896800000895d */ /* 0x004fea0003900000 */
[----:B------:R-:W2:Y:S02]  /*9890*/  @!P0 SYNCS.PHASECHK.TRANS64 P0, [R0+URZ], R3 ;  /* 0x00000003000085a7 */ /* 0x000ea400080010ff */
[----:B--2---:R-:W-:Y:S05]  /*98a0*/  @!P0 BRA `(.L_x_169) ;  /* 0xfffffffc00f08947 */ /* 0x004fea000383ffff */
[----:B------:R-:W-:Y:S05]  /*98b0*/  BRA `(.L_x_170) ;  /* 0xffffff9c00707947 */ /* 0x000fea000383ffff */
.L_x_53:
[----:B------:R-:W-:-:S07]  /*98c0*/  MOV R0, UR5 ;  /* 0x0000000500007c02 */ /* 0x000fce0008000f00 */
.L_x_171:
[----:B-1----:R1:W2:Y:S02]  /*98d0*/  SYNCS.PHASECHK.TRANS64.TRYWAIT P0, [R0+URZ], R3 ;  /* 0x00000003000075a7 */ /* 0x0022a400080011ff */
[----:B--2---:R-:W-:Y:S05]  /*98e0*/  @!P0 NANOSLEEP.SYNCS 0x989680 ;  /* 0x009896800000895d */ /* 0x004fea0003900000 */
[----:B------:R-:W2:Y:S02]  /*98f0*/  @!P0 SYNCS.PHASECHK.TRANS64 P0, [R0+URZ], R3 ;  /* 0x00000003000085a7 */ /* 0x000ea400080010ff */
[----:B--2---:R-:W-:Y:S05]  /*9900*/  @!P0 BRA `(.L_x_171) ;  /* 0xfffffffc00f08947 */ /* 0x004fea000383ffff */
[----:B------:R-:W-:Y:S05]  /*9910*/  BRA `(.L_x_172) ;  /* 0xffffff9c00807947 */ /* 0x000fea000383ffff */
.L_x_54:
[----:B------:R-:W-:-:S07]  /*9920*/  MOV R0, UR5 ;  /* 0x0000000500007c02 */ /* 0x000fce0008000f00 */
.L_x_173:
[----:B-1----:R1:W2:Y:S02]  /*9930*/  SYNCS.PHASECHK.TRANS64.TRYWAIT P0, [R0+URZ], R3 ;  /* 0x00000003000075a7 */ /* 0x0022a400080011ff */
[----:B--2---:R-:W-:Y:S05]  /*9940*/  @!P0 NANOSLEEP.SYNCS 0x989680 ;  /* 0x009896800000895d */ /* 0x004fea0003900000 */
[----:B------:R-:W2:Y:S02]  /*9950*/  @!P0 SYNCS.PHASECHK.TRANS64 P0, [R0+URZ], R3 ;  /* 0x00000003000085a7 */ /* 0x000ea400080010ff */
[----:B--2---:R-:W-:Y:S05]  /*9960*/  @!P0 BRA `(.L_x_173) ;  /* 0xfffffffc00f08947 */ /* 0x004fea000383ffff */
[----:B------:R-:W-:Y:S05]  /*9970*/  BRA `(.L_x_174) ;  /* 0xffffff9c00907947 */ /* 0x000fea000383ffff */
.L_x_55:
[----:B------:R-:W-:-:S07]  /*9980*/  MOV R0, UR5 ;  /* 0x0000000500007c02 */ /* 0x000fce0008000f00 */
.L_x_175:
[----:B-1----:R1:W2:Y:S02]  /*9990*/  SYNCS.PHASECHK.TRANS64.TRYWAIT P0, [R0+URZ], R3 ;  /* 0x00000003000075a7 */ /* 0x0022a400080011ff */
[----:B--2---:R-:W-:Y:S05]  /*99a0*/  @!P0 NANOSLEEP.SYNCS 0x989680 ;  /* 0x009896800000895d */ /* 0x004fea0003900000 */
[----:B------:R-:W2:Y:S02]  /*99b0*/  @!P0 SYNCS.PHASECHK.TRANS64 P0, [R0+URZ], R3 ;  /* 0x00000003000085a7 */ /* 0x000ea400080010ff */
[----:B--2---:R-:W-:Y:S05]  /*99c0*/  @!P0 BRA `(.L_x_175) ;  /* 0xfffffffc00f08947 */ /* 0x004fea000383ffff */
[----:B------:R-:W-:Y:S05]  /*99d0*/  BRA `(.L_x_176) ;  /* 0xffffff9c00a07947 */ /* 0x000fea000383ffff */
.L_x_56:
[----:B------:R-:W-:-:S07]  /*99e0*/  MOV R0, UR5 ;  /* 0x0000000500007c02 */ /* 0x000fce0008000f00 */
.L_x_177:
[----:B-1----:R1:W2:Y:S02]  /*99f0*/  SYNCS.PHASECHK.TRANS64.TRYWAIT P0, [R0+URZ], R3 ;  /* 0x00000003000075a7 */ /* 0x0022a400080011ff */
[----:B--2---:R-:W-:Y:S05]  /*9a00*/  @!P0 NANOSLEEP.SYNCS 0x989680 ;  /* 0x009896800000895d */ /* 0x004fea0003900000 */
[----:B------:R-:W2:Y:S02]  /*9a10*/  @!P0 SYNCS.PHASECHK.TRANS64 P0, [R0+URZ], R3 ;  /* 0x00000003000085a7 */ /* 0x000ea400080010ff */
[----:B--2---:R-:W-:Y:S05]  /*9a20*/  @!P0 BRA `(.L_x_177) ;  /* 0xfffffffc00f08947 */ /* 0x004fea000383ffff */
[----:B------:R-:W-:Y:S05]  /*9a30*/  BRA `(.L_x_178) ;  /* 0xffffff9c00b07947 */ /* 0x000fea000383ffff */
.L_x_57:
[----:B------:R-:W-:-:S07]  /*9a40*/  MOV R0, UR5 ;  /* 0x0000000500007c02 */ /* 0x000fce0008000f00 */
.L_x_179:
[----:B-1----:R1:W2:Y:S02]  /*9a50*/  SYNCS.PHASECHK.TRANS64.TRYWAIT P0, [R0+URZ], R3 ;  /* 0x00000003000075a7 */ /* 0x0022a400080011ff */
[----:B--2---:R-:W-:Y:S05]  /*9a60*/  @!P0 NANOSLEEP.SYNCS 0x989680 ;  /* 0x009896800000895d */ /* 0x004fea0003900000 */
[----:B------:R-:W2:Y:S02]  /*9a70*/  @!P0 SYNCS.PHASECHK.TRANS64 P0, [R0+URZ], R3 ;  /* 0x00000003000085a7 */ /* 0x000ea400080010ff */
[----:B--2---:R-:W-:Y:S05]  /*9a80*/  @!P0 BRA `(.L_x_179) ;  /* 0xfffffffc00f08947 */ /* 0x004fea000383ffff */
[----:B------:R-:W-:Y:S05]  /*9a90*/  BRA `(.L_x_180) ;  /* 0xffffff9c00c07947 */ /* 0x000fea000383ffff */
.L_x_58:
[----:B------:R-:W-:-:S07]  /*9aa0*/  MOV R0, UR5 ;  /* 0x0000000500007c02 */ /* 0x000fce0008000f00 */
.L_x_181:
[----:B-1----:R1:W2:Y:S02]  /*9ab0*/  SYNCS.PHASECHK.TRANS64.TRYWAIT P0, [R0+URZ], R3 ;  /* 0x00000003000075a7 */ /* 0x0022a400080011ff */
[----:B--2---:R-:W-:Y:S05]  /*9ac0*/  @!P0 NANOSLEEP.SYNCS 0x989680 ;  /* 0x009896800000895d */ /* 0x004fea0003900000 */
[----:B------:R-:W2:Y:S02]  /*9ad0*/  @!P0 SYNCS.PHASECHK.TRANS64 P0, [R0+URZ], R3 ;  /* 0x00000003000085a7 */ /* 0x000ea400080010ff */
[----:B--2---:R-:W-:Y:S05]  /*9ae0*/  @!P0 BRA `(.L_x_181) ;  /* 0xfffffffc00f08947 */ /* 0x004fea000383ffff */
[----:B------:R-:W-:Y:S05]  /*9af0*/  BRA `(.L_x_182) ;  /* 0xffffff9c00d07947 */ /* 0x000fea000383ffff */
.L_x_59:
[----:B------:R-:W-:-:S07]  /*9b00*/  MOV R0, UR5 ;  /* 0x0000000500007c02 */ /* 0x000fce0008000f00 */
.L_x_183:
[----:B-1----:R1:W2:Y:S02]  /*9b10*/  SYNCS.PHASECHK.TRANS64.TRYWAIT P0, [R0+URZ], R3 ;  /* 0x00000003000075a7 */ /* 0x0022a400080011ff */
[----:B--2---:R-:W-:Y:S05]  /*9b20*/  @!P0 NANOSLEEP.SYNCS 0x989680 ;  /* 0x009896800000895d */ /* 0x004fea0003900000 */
[----:B------:R-:W2:Y:S02]  /*9b30*/  @!P0 SYNCS.PHASECHK.TRANS64 P0, [R0+URZ], R3 ;  /* 0x00000003000085a7 */ /* 0x000ea400080010ff */
[----:B--2---:R-:W-:Y:S05]  /*9b40*/  @!P0 BRA `(.L_x_183) ;  /* 0xfffffffc00f08947 */ /* 0x004fea000383ffff */
[----:B------:R-:W-:Y:S05]  /*9b50*/  BRA `(.L_x_184) ;  /* 0xffffff9c00e07947 */ /* 0x000fea000383ffff */
.L_x_62:
[----:B------:R-:W-:-:S07]  /*9b60*/  MOV R4, UR4 ;  /* 0x0000000400047c02 */ /* 0x000fce0008000f00 */
.L_x_185:
[----:B--2---:R2:W3:Y:S02]  /*9b70*/  SYNCS.PHASECHK.TRANS64.TRYWAIT P1, [R4+URZ+0x188], R7 ;  /* 0x00018807040075a7 */ /* 0x0044e400080211ff */
[----:B---3--:R-:W-:Y:S05]  /*9b80*/  @!P1 NANOSLEEP.SYNCS 0x989680 ;  /* 0x009896800000995d */ /* 0x008fea0003900000 */
[----:B------:R-:W3:Y:S02]  /*9b90*/  @!P1 SYNCS.PHASECHK.TRANS64 P1, [R4+URZ+0x188], R7 ;  /* 0x00018807040095a7 */ /* 0x000ee400080210ff */
[----:B---3--:R-:W-:Y:S05]  /*9ba0*/  @!P1 BRA `(.L_x_185) ;  /* 0xfffffffc00f09947 */ /* 0x008fea000383ffff */
[----:B------:R-:W-:Y:S05]  /*9bb0*/  BRA `(.L_x_186) ;  /* 0xffffffa000507947 */ /* 0x000fea000383ffff */
.L_x_63:
[----:B--2---:R-:W-:-:S07]  /*9bc0*/  MOV R4, UR4 ;  /* 0x0000000400047c02 */ /* 0x004fce0008000f00 */
.L_x_187:
[----:B--2---:R2:W3:Y:S02]  /*9bd0*/  SYNCS.PHASECHK.TRANS64.TRYWAIT P1, [R4+URZ+0x180], R5 ;  /* 0x00018005040075a7 */ /* 0x0044e400080211ff */
[----:B---3--:R-:W-:Y:S05]  /*9be0*/  @!P1 NANOSLEEP.SYNCS 0x989680 ;  /* 0x009896800000995d */ /* 0x008fea0003900000 */
[----:B------:R-:W3:Y:S02]  /*9bf0*/  @!P1 SYNCS.PHASECHK.TRANS64 P1, [R4+URZ+0x180], R5 ;  /* 0x00018005040095a7 */ /* 0x000ee400080210ff */
[----:B---3--:R-:W-:Y:S05]  /*9c00*/  @!P1 BRA `(.L_x_187) ;  /* 0xfffffffc00f09947 */ /* 0x008fea000383ffff */
[----:B------:R-:W-:Y:S05]  /*9c10*/  BRA `(.L_x_188) ;  /* 0xffffffa000587947 */ /* 0x000fea000383ffff */
.L_x_73:
[----:B--2---:R-:W-:-:S04]  /*9c20*/  MOV R5, UR5 ;  /* 0x0000000500057c02 */ /* 0x004fc80008000f00 */
[----:B------:R2:W3:Y:S03]  /*9c30*/  SYNCS.PHASECHK.TRANS64.TRYWAIT P0, [R5+URZ+0x8], R6 ;  /* 0x00000806050075a7 */ /* 0x0004e600080011ff */
[----:B---3--:R-:W-:Y:S05]  /*9c40*/  @!P0 NANOSLEEP.SYNCS 0x989680 ;  /* 0x009896800000895d */ /* 0x008fea0003900000 */
[----:B------:R-:W3:Y:S02]  /*9c50*/  @!P0 SYNCS.PHASECHK.TRANS64 P0, [R5+URZ+0x8], R6 ;  /* 0x00000806050085a7 */ /* 0x000ee400080010ff */
[----:B---3--:R-:W-:Y:S05]  /*9c60*/  @!P0 BRA `(.L_x_73) ;  /* 0xfffffffc00ec8947 */ /* 0x008fea000383ffff */
[----:B------:R-:W-:Y:S05]  /*9c70*/  BRA `(.L_x_72) ;  /* 0xffffffa400247947 */ /* 0x000fea000383ffff */
.L_x_75:
[----:B------:R-:W-:Y:S01]  /*9c80*/  BSSY B0, `(.L_x_189) ;  /* 0x0000006000007945 */ /* 0x000fe20003800000 */
[----:B------:R-:W-:-:S07]  /*9c90*/  MOV R15, 0xffffffff ;  /* 0xffffffff000f7802 */ /* 0x000fce0000000f00 */
[----:B-12--5:R-:W-:Y:S05]  /*9ca0*/  WARPSYNC.COLLECTIVE R15, `(.L_x_190) ;  /* 0x000000000f0c7348 */ /* 0x026fea0003c00000 */
[----:B------:R-:W-:Y:S02]  /*9cb0*/  ELECT P6, UR79, PT ;  /* 0x00000000004f782f */ /* 0x000fe400038c0000 */
[----:B------:R-:W-:Y:S01]  /*9cc0*/  MOV R14, UR79 ;  /* 0x0000004f000e7c02 */ /* 0x000fe20008000f00 */
[----:B-12--5:R-:W-:Y:S10]  /*9cd0*/  ENDCOLLECTIVE ;  /* 0x000000000000791b */ /* 0x026ff40003800000 */
.L_x_190:
[----:B------:R-:W-:Y:S05]  /*9ce0*/  BSYNC B0 ;  /* 0x0000000000007941 */ /* 0x000fea0003800000 */
.L_x_189:
[----:B------:R-:W-:Y:S01]  /*9cf0*/  PLOP3.LUT P0, PT, P6, PT, PT, 0x80, 0x8 ;  /* 0x000000000008781c */ /* 0x000fe2000370f070 */
[----:B------:R-:W-:-:S12]  /*9d00*/  BRA `(.L_x_191) ;  /* 0xffffffa400507947 */ /* 0x000fd8000383ffff */
.L_x_77:
[----:B--2---:R-:W-:-:S04]  /*9d10*/  MOV R3, UR5 ;  /* 0x0000000500037c02 */ /* 0x004fc80008000f00 */
[----:B------:R2:W3:Y:S03]  /*9d20*/  SYNCS.PHASECHK.TRANS64.TRYWAIT P0, [R3+URZ+0x8], R4 ;  /* 0x00000804030075a7 */ /* 0x0004e600080011ff */
[----:B---3--:R-:W-:Y:S05]  /*9d30*/  @!P0 NANOSLEEP.SYNCS 0x989680 ;  /* 0x009896800000895d */ /* 0x008fea0003900000 */
[----:B------:R-:W3:Y:S02]  /*9d40*/  @!P0 SYNCS.PHASECHK.TRANS64 P0, [R3+URZ+0x8], R4 ;  /* 0x00000804030085a7 */ /* 0x000ee400080010ff */
[----:B---3--:R-:W-:Y:S05]  /*9d50*/  @!P0 BRA `(.L_x_77) ;  /* 0xfffffffc00ec8947 */ /* 0x008fea000383ffff */
[----:B------:R-:W-:Y:S05]  /*9d60*/  BRA `(.L_x_76) ;  /* 0xffffffa400547947 */ /* 0x000fea000383ffff */
.L_x_78:
[----:B------:R-:W-:-:S07]  /*9d70*/  MOV R4, UR17 ;  /* 0x0000001100047c02 */ /* 0x000fce0008000f00 */
.L_x_192:
[----:B-1----:R1:W2:Y:S02]  /*9d80*/  SYNCS.PHASECHK.TRANS64.TRYWAIT P0, [R4+URZ+0x180], R5 ;  /* 0x00018005040075a7 */ /* 0x0022a400080011ff */
[----:B--2---:R-:W-:Y:S05]  /*9d90*/  @!P0 NANOSLEEP.SYNCS 0x989680 ;  /* 0x009896800000895d */ /* 0x004fea0003900000 */
[----:B------:R-:W2:Y:S02]  /*9da0*/  @!P0 SYNCS.PHASECHK.TRANS64 P0, [R4+URZ+0x180], R5 ;  /* 0x00018005040085a7 */ /* 0x000ea400080010ff */
[----:B--2---:R-:W-:Y:S05]  /*9db0*/  @!P0 BRA `(.L_x_192) ;  /* 0xfffffffc00f08947 */ /* 0x004fea000383ffff */
[----:B------:R-:W-:Y:S05]  /*9dc0*/  BRA `(.L_x_193) ;  /* 0xffffffa800447947 */ /* 0x000fea000383ffff */
.L_x_80:
[----:B------:R-:W-:-:S07]  /*9dd0*/  MOV R4, UR22 ;  /* 0x0000001600047c02 */ /* 0x000fce0008000f00 */
.L_x_194:
[----:B-1----:R1:W2:Y:S02]  /*9de0*/  SYNCS.PHASECHK.TRANS64.TRYWAIT P0, [R4+URZ+0x1a0], R5 ;  /* 0x0001a005040075a7 */ /* 0x0022a400080011ff */
[----:B--2---:R-:W-:Y:S05]  /*9df0*/  @!P0 NANOSLEEP.SYNCS 0x989680 ;  /* 0x009896800000895d */ /* 0x004fea0003900000 */
[----:B------:R-:W2:Y:S02]  /*9e00*/  @!P0 SYNCS.PHASECHK.TRANS64 P0, [R4+URZ+0x1a0], R5 ;  /* 0x0001a005040085a7 */ /* 0x000ea400080010ff */
[----:B--2---:R-:W-:Y:S05]  /*9e10*/  @!P0 BRA `(.L_x_194) ;  /* 0xfffffffc00f08947 */ /* 0x004fea000383ffff */
[----:B------:R-:W-:Y:S05]  /*9e20*/  BRA `(.L_x_79) ;  /* 0xffffffa800647947 */ /* 0x000fea000383ffff */
.L_x_84:
[----:B-1----:R-:W-:Y:S07]  /*9e30*/  MOV R4, UR10 ;  /* 0x0000000a00047c02 */ /* 0x002fee0008000f00 */
.L_x_195:
[----:B-1----:R1:W2:Y:S02]  /*9e40*/  SYNCS.PHASECHK.TRANS64.TRYWAIT P0, [R4+URZ], R7 ;  /* 0x00000007040075a7 */ /* 0x0022a400080011ff */
[----:B--2---:R-:W-:Y:S05]  /*9e50*/  @!P0 NANOSLEEP.SYNCS 0x989680 ;  /* 0x009896800000895d */ /* 0x004fea0003900000 */
[----:B------:R-:W2:Y:S02]  /*9e60*/  @!P0 SYNCS.PHASECHK.TRANS64 P0, [R4+URZ], R7 ;  /* 0x00000007040085a7 */ /* 0x000ea400080010ff */
[----:B--2---:R-:W-:Y:S05]  /*9e70*/  @!P0 BRA `(.L_x_195) ;  /* 0xfffffffc00f08947 */ /* 0x004fea000383ffff */
[----:B------:R-:W-:Y:S05]  /*9e80*/  BRA `(.L_x_83) ;  /* 0xffffffa800887947 */ /* 0x000fea000383ffff */
.L_x_88:
[----:B--2---:R-:W-:-:S07]  /*9e90*/  MOV R0, UR4 ;  /* 0x0000000400007c02 */ /* 0x004fce0008000f00 */
.L_x_196:
[----:B-1----:R1:W2:Y:S02]  /*9ea0*/  SYNCS.PHASECHK.TRANS64.TRYWAIT P0, [R0+URZ], R5 ;  /* 0x00000005000075a7 */ /* 0x0022a400080011ff */
[----:B--2---:R-:W-:Y:S05]  /*9eb0*/  @!P0 NANOSLEEP.SYNCS 0x989680 ;  /* 0x009896800000895d */ /* 0x004fea0003900000 */
[----:B------:R-:W2:Y:S02]  /*9ec0*/  @!P0 SYNCS.PHASECHK.TRANS64 P0, [R0+URZ], R5 ;  /* 0x00000005000085a7 */ /* 0x000ea400080010ff */
[----:B--2---:R-:W-:Y:S05]  /*9ed0*/  @!P0 BRA `(.L_x_196) ;  /* 0xfffffffc00f08947 */ /* 0x004fea000383ffff */
[----:B------:R-:W-:Y:S05]  /*9ee0*/  BRA `(.L_x_197) ;  /* 0xffffffac00607947 */ /* 0x000fea000383ffff */
.L_x_91:
[----:B------:R-:W-:-:S07]  /*9ef0*/  MOV R0, UR17 ;  /* 0x0000001100007c02 */ /* 0x000fce0008000f00 */
.L_x_198:
[----:B-1----:R1:W2:Y:S02]  /*9f00*/  SYNCS.PHASECHK.TRANS64.TRYWAIT P1, [R0+URZ+0x1b0], R5 ;  /* 0x0001b005000075a7 */ /* 0x0022a400080211ff */
[----:B--2---:R-:W-:Y:S05]  /*9f10*/  @!P1 NANOSLEEP.SYNCS 0x989680 ;  /* 0x009896800000995d */ /* 0x004fea0003900000 */
[----:B------:R-:W2:Y:S02]  /*9f20*/  @!P1 SYNCS.PHASECHK.TRANS64 P1, [R0+URZ+0x1b0], R5 ;  /* 0x0001b005000095a7 */ /* 0x000ea400080210ff */
[----:B--2---:R-:W-:Y:S05]  /*9f30*/  @!P1 BRA `(.L_x_198) ;  /* 0xfffffffc00f09947 */ /* 0x004fea000383ffff */
[----:B------:R-:W-:Y:S05]  /*9f40*/  BRA `(.L_x_199) ;  /* 0xffffffac00ac7947 */ /* 0x000fea000383ffff */
.L_x_96:
[----:B------:R-:W-:Y:S07]  /*9f50*/  MOV R0, UR24 ;  /* 0x0000001800007c02 */ /* 0x000fee0008000f00 */
.L_x_200:
[----:B---3--:R3:W4:Y:S02]  /*9f60*/  SYNCS.PHASECHK.TRANS64.TRYWAIT P0, [R0+URZ+0x180], R5 ;  /* 0x00018005000075a7 */ /* 0x00872400080011ff */
[----:B----4-:R-:W-:Y:S05]  /*9f70*/  @!P0 NANOSLEEP.SYNCS 0x989680 ;  /* 0x009896800000895d */ /* 0x010fea0003900000 */
[----:B------:R-:W4:Y:S02]  /*9f80*/  @!P0 SYNCS.PHASECHK.TRANS64 P0, [R0+URZ+0x180], R5 ;  /* 0x00018005000085a7 */ /* 0x000f2400080010ff */
[----:B----4-:R-:W-:Y:S05]  /*9f90*/  @!P0 BRA `(.L_x_200) ;  /* 0xfffffffc00f08947 */ /* 0x010fea000383ffff */
[----:B------:R-:W-:Y:S05]  /*9fa0*/  BRA `(.L_x_201) ;  /* 0xffffffb000ec7947 */ /* 0x000fea000383ffff */
.L_x_99:
[----:B------:R-:W-:Y:S07]  /*9fb0*/  MOV R0, UR24 ;  /* 0x0000001800007c02 */ /* 0x000fee0008000f00 */
.L_x_202:
[----:B---3--:R3:W4:Y:S02]  /*9fc0*/  SYNCS.PHASECHK.TRANS64.TRYWAIT P2, [R0+URZ+0x178], R9 ;  /* 0x00017809000075a7 */ /* 0x00872400080411ff */
[----:B----4-:R-:W-:Y:S05]  /*9fd0*/  @!P2 NANOSLEEP.SYNCS 0x989680 ;  /* 0x009896800000a95d */ /* 0x010fea0003900000 */
[----:B------:R-:W4:Y:S02]  /*9fe0*/  @!P2 SYNCS.PHASECHK.TRANS64 P2, [R0+URZ+0x178], R9 ;  /* 0x000178090000a5a7 */ /* 0x000f2400080410ff */
[----:B----4-:R-:W-:Y:S05]  /*9ff0*/  @!P2 BRA `(.L_x_202) ;  /* 0xfffffffc00f0a947 */ /* 0x010fea000383ffff */
[----:B------:R-:W-:Y:S05]  /*a000*/  BRA `(.L_x_98) ;  /* 0xffffffb8004c7947 */ /* 0x000fea000383ffff */
.L_x_102:
[----:B------:R-:W-:Y:S07]  /*a010*/  MOV R2, UR7 ;  /* 0x0000000700027c02 */ /* 0x000fee0008000f00 */
.L_x_203:
[----:B-1----:R1:W3:Y:S02]  /*a020*/  SYNCS.PHASECHK.TRANS64.TRYWAIT P1, [R2+URZ+0x158], R9 ;  /* 0x00015809020075a7 */ /* 0x0022e400080211ff */
[----:B---3--:R-:W-:Y:S05]  /*a030*/  @!P1 NANOSLEEP.SYNCS 0x989680 ;  /* 0x009896800000995d */ /* 0x008fea0003900000 */
[----:B------:R-:W3:Y:S02]  /*a040*/  @!P1 SYNCS.PHASECHK.TRANS64 P1, [R2+URZ+0x158], R9 ;  /* 0x00015809020095a7 */ /* 0x000ee400080210ff */
[----:B---3--:R-:W-:Y:S05]  /*a050*/  @!P1 BRA `(.L_x_203) ;  /* 0xfffffffc00f09947 */ /* 0x008fea000383ffff */
[----:B------:R-:W-:Y:S05]  /*a060*/  BRA `(.L_x_204) ;  /* 0xffffffbc00087947 */ /* 0x000fea000383ffff */
.L_x_103:
[----:B------:R-:W-:Y:S07]  /*a070*/  MOV R0, UR4 ;  /* 0x0000000400007c02 */ /* 0x000fee0008000f00 */
.L_x_205:
[----:B-1----:R1:W3:Y:S02]  /*a080*/  SYNCS.PHASECHK.TRANS64.TRYWAIT P0, [R0+URZ+0x158], R9 ;  /* 0x00015809000075a7 */ /* 0x0022e400080011ff */
[----:B---3--:R-:W-:Y:S05]  /*a090*/  @!P0 NANOSLEEP.SYNCS 0x989680 ;  /* 0x009896800000895d */ /* 0x008fea0003900000 */
[----:B------:R-:W3:Y:S02]  /*a0a0*/  @!P0 SYNCS.PHASECHK.TRANS64 P0, [R0+URZ+0x158], R9 ;  /* 0x00015809000085a7 */ /* 0x000ee400080010ff */
[----:B---3--:R-:W-:Y:S05]  /*a0b0*/  @!P0 BRA `(.L_x_205) ;  /* 0xfffffffc00f08947 */ /* 0x008fea000383ffff */
[----:B------:R-:W-:Y:S05]  /*a0c0*/  BRA `(.L_x_206) ;  /* 0xffffffbc00787947 */ /* 0x000fea000383ffff */
.L_x_105:
[----:B------:R-:W-:-:S07]  /*a0d0*/  MOV R0, UR4 ;  /* 0x0000000400007c02 */ /* 0x000fce0008000f00 */
.L_x_207:
[----:B-1----:R1:W3:Y:S02]  /*a0e0*/  SYNCS.PHASECHK.TRANS64.TRYWAIT P0, [R0+URZ], R3 ;  /* 0x00000003000075a7 */ /* 0x0022e400080011ff */
[----:B---3--:R-:W-:Y:S05]  /*a0f0*/  @!P0 NANOSLEEP.SYNCS 0x989680 ;  /* 0x009896800000895d */ /* 0x008fea0003900000 */
[----:B------:R-:W3:Y:S02]  /*a100*/  @!P0 SYNCS.PHASECHK.TRANS64 P0, [R0+URZ], R3 ;  /* 0x00000003000085a7 */ /* 0x000ee400080010ff */
[----:B---3--:R-:W-:Y:S05]  /*a110*/  @!P0 BRA `(.L_x_207) ;  /* 0xfffffffc00f08947 */ /* 0x008fea000383ffff */
[----:B------:R-:W-:Y:S05]  /*a120*/  BRA `(.L_x_208) ;  /* 0xffffffc000047947 */ /* 0x000fea000383ffff */
.L_x_106:
[----:B------:R-:W-:-:S07]  /*a130*/  MOV R0, UR5 ;  /* 0x0000000500007c02 */ /* 0x000fce0008000f00 */
.L_x_209:
[----:B-1----:R1:W3:Y:S02]  /*a140*/  SYNCS.PHASECHK.TRANS64.TRYWAIT P0, [R0+URZ], R3 ;  /* 0x00000003000075a7 */ /* 0x0022e400080011ff */
[----:B---3--:R-:W-:Y:S05]  /*a150*/  @!P0 NANOSLEEP.SYNCS 0x989680 ;  /* 0x009896800000895d */ /* 0x008fea0003900000 */
[----:B------:R-:W3:Y:S02]  /*a160*/  @!P0 SYNCS.PHASECHK.TRANS64 P0, [R0+URZ], R3 ;  /* 0x00000003000085a7 */ /* 0x000ee400080010ff */
[----:B---3--:R-:W-:Y:S05]  /*a170*/  @!P0 BRA `(.L_x_209) ;  /* 0xfffffffc00f08947 */ /* 0x008fea000383ffff */
[----:B------:R-:W-:Y:S05]  /*a180*/  BRA `(.L_x_210) ;  /* 0xffffffc000107947 */ /* 0x000fea000383ffff */
.L_x_108:
[----:B------:R-:W-:Y:S07]  /*a190*/  MOV R0, UR50 ;  /* 0x0000003200007c02 */ /* 0x000fee0008000f00 */
.L_x_211:
[----:B-1----:R1:W2:Y:S02]  /*a1a0*/  SYNCS.PHASECHK.TRANS64.TRYWAIT P0, [R0+URZ+0x180], R3 ;  /* 0x00018003000075a7 */ /* 0x0022a400080011ff */
[----:B--2---:R-:W-:Y:S05]  /*a1b0*/  @!P0 NANOSLEEP.SYNCS 0x989680 ;  /* 0x009896800000895d */ /* 0x004fea0003900000 */
[----:B------:R-:W2:Y:S02]  /*a1c0*/  @!P0 SYNCS.PHASECHK.TRANS64 P0, [R0+URZ+0x180], R3 ;  /* 0x00018003000085a7 */ /* 0x000ea400080010ff */
[----:B--2---:R-:W-:Y:S05]  /*a1d0*/  @!P0 BRA `(.L_x_211) ;  /* 0xfffffffc00f08947 */ /* 0x004fea000383ffff */
[----:B------:R-:W-:Y:S05]  /*a1e0*/  BRA `(.L_x_212) ;  /* 0xffffffc000f87947 */ /* 0x000fea000383ffff */
.L_x_118:
[----:B-1----:R1:W2:Y:S02]  /*a1f0*/  SYNCS.PHASECHK.TRANS64.TRYWAIT P1, [R0+URZ+0x140], R5 ;  /* 0x00014005000075a7 */ /* 0x0022a400080211ff */
[----:B--2---:R-:W-:Y:S05]  /*a200*/  @!P1 NANOSLEEP.SYNCS 0x989680 ;  /* 0x009896800000995d */ /* 0x004fea0003900000 */
[----:B------:R-:W2:Y:S02]  /*a210*/  @!P1 SYNCS.PHASECHK.TRANS64 P1, [R0+URZ+0x140], R5 ;  /* 0x00014005000095a7 */ /* 0x000ea400080210ff */
[----:B--2---:R-:W-:Y:S05]  /*a220*/  @!P1 BRA `(.L_x_118) ;  /* 0xfffffffc00f09947 */ /* 0x004fea000383ffff */
[----:B------:R-:W-:Y:S05]  /*a230*/  BRA `(.L_x_117) ;  /* 0xffffffd4000c7947 */ /* 0x000fea000383ffff */
.L_x_120:
[----:B-1----:R1:W3:Y:S02]  /*a240*/  SYNCS.PHASECHK.TRANS64.TRYWAIT P0, [R108+URZ+0x190], R3 ;  /* 0x000190036c0075a7 */ /* 0x0022e400080011ff */
[----:B---3--:R-:W-:Y:S05]  /*a250*/  @!P0 NANOSLEEP.SYNCS 0x989680 ;  /* 0x009896800000895d */ /* 0x008fea0003900000 */
[----:B------:R-:W3:Y:S02]  /*a260*/  @!P0 SYNCS.PHASECHK.TRANS64 P0, [R108+URZ+0x190], R3 ;  /* 0x000190036c0085a7 */ /* 0x000ee400080010ff */
[----:B---3--:R-:W-:Y:S05]  /*a270*/  @!P0 BRA `(.L_x_120) ;  /* 0xfffffffc00f08947 */ /* 0x008fea000383ffff */
[----:B------:R-:W-:Y:S05]  /*a280*/  BRA `(.L_x_119) ;  /* 0xffffffd400447947 */ /* 0x000fea000383ffff */
.L_x_131:
[----:B---3--:R3:W4:Y:S02]  /*a290*/  SYNCS.PHASECHK.TRANS64.TRYWAIT P0, [R3+URZ+0x140], R46 ;  /* 0x0001402e030075a7 */ /* 0x00872400080011ff */
[----:B----4-:R-:W-:Y:S05]  /*a2a0*/  @!P0 NANOSLEEP.SYNCS 0x989680 ;  /* 0x009896800000895d */ /* 0x010fea0003900000 */
[----:B------:R-:W4:Y:S02]  /*a2b0*/  @!P0 SYNCS.PHASECHK.TRANS64 P0, [R3+URZ+0x140], R46 ;  /* 0x0001402e030085a7 */ /* 0x000f2400080010ff */
[----:B----4-:R-:W-:Y:S05]  /*a2c0*/  @!P0 BRA `(.L_x_131) ;  /* 0xfffffffc00f08947 */ /* 0x010fea000383ffff */
[----:B------:R-:W-:Y:S05]  /*a2d0*/  BRA `(.L_x_130) ;  /* 0xffffffe0003c7947 */ /* 0x000fea000383ffff */
        .weak           $__internal_0_$__cuda_sm10x_tcgen05_guardrail_trap_col_being_dealloced_not_returned_by_alloc
        .type           $__internal_0_$__cuda_sm10x_tcgen05_guardrail_trap_col_being_dealloced_not_returned_by_alloc,@function
        .size           $__internal_0_$__cuda_sm10x_tcgen05_guardrail_trap_col_being_dealloced_not_returned_by_alloc,($__internal_1_$__cuda_sm10x_tcgen05_guardrail_trap_phase_invalid_during_alloc - $__internal_0_$__cuda_sm10x_tcgen05_guardrail_trap_col_being_dealloced_not_returned_by_alloc)
$__internal_0_$__cuda_sm10x_tcgen05_guardrail_trap_col_being_dealloced_not_returned_by_alloc:
[----:B------:R-:W-:Y:S05]  /*a2e0*/  BPT.TRAP 0x1 ;  /* 0x000000040000795c */ /* 0x000fea0000300000 */
[----:B------:R-:W-:-:S04]  /*a2f0*/  HFMA2 R3, -RZ, RZ, 0, 0 ;  /* 0x00000000ff037431 */ /* 0x000fc800000001ff */
[----:B------:R-:W-:Y:S05]  /*a300*/  RET.REL.NODEC R2 `(_ZN7cutlass13device_kernelINS_4conv6kernel13ConvUniversalINS1_16ConvProblemShapeILNS1_8OperatorE0ELi3EEENS1_10collective14CollectiveConvINS1_47MainloopSm100TmaUmmaWarpSpecializedImplicitGemmILS5_0ELi20ELi3ELi1ELi2EN4cute5tupleIJNSA_1CILi2EEENSC_ILi1EEESE_EEEEENSB_IJNSC_ILi256EEENSC_ILi64EEENSB_IJNSC_ILi32EEEEEEEEENS_6half_tESM_NSA_8TiledMMAINSA_8MMA_AtomIJNSA_26SM100_MMA_F16BF16_2x1SM_SSISM_SM_fLi256ELi64ELNSA_4UMMA5MajorE0ELSR_0ELNSQ_7ScaleInE0ELSS_0EEEEEENSA_6LayoutINSB_IJSE_SE_SE_EEENSB_IJNSC_ILi0EEESX_SX_EEEEENSB_IJNSA_10UnderscoreES10_S10_EEEEENS7_6detail27Sm100ImplicitGemmTileTraitsINSA_25SM100_TMA_2SM_LOAD_IM2COLENSA_14ComposedLayoutINSA_7SwizzleILi2ELi4ELi3EEENSA_18smem_ptr_flag_bitsILi16EEENSV_INSB_IJNSC_ILi8EEESJ_EEENSB_IJSJ_SE_EEEEEEEvEENS14_INSA_18SM100_TMA_2SM_LOADES1F_vEEEENS_8epilogue10collective18CollectiveEpilogueINS1K_23Sm100TmaWarpSpecializedILi3ELi2ELi32ELb1ELb0EEEJNSB_IJNSC_ILi128EEESI_SK_EEENSB_IJNSV_IS1P_SE_EENSV_ISJ_SE_EEEEESM_NSB_IJNSB_IJllllEEESE_SX_EEESM_S1V_NS1K_6fusion15FusionCallbacksIS1O_NS1W_17LinearCombinationISM_fSM_fLNS_15FloatRoundStyleE2EEES1Q_S1T_JEEENSA_5SM1004TMEM4LOAD26SM100_TMEM_LOAD_32dp32b32xENSA_20SM90_TMA_LOAD_IM2COLES1F_NSA_39AutoVectorizingCopyWithAssumedAlignmentILi128EEENSA_21SM90_TMA_STORE_IM2COLES1F_S28_S28_EEEvvEEEEvNT_6ParamsE) ;  /* 0xffffff5c023c7950 */ /* 0x000fea0003c3ffff */
        .weak           $__internal_1_$__cuda_sm10x_tcgen05_guardrail_trap_phase_invalid_during_alloc
        .type           $__internal_1_$__cuda_sm10x_tcgen05_guardrail_trap_phase_invalid_during_alloc,@function
        .size           $__internal_1_$__cuda_sm10x_tcgen05_guardrail_trap_phase_invalid_during_alloc,($__internal_2_$__cuda_sm10x_tcgen05_guardrail_trap_unallocated_columns_being_dealloced - $__internal_1_$__cuda_sm10x_tcgen05_guardrail_trap_phase_invalid_during_alloc)
$__internal_1_$__cuda_sm10x_tcgen05_guardrail_trap_phase_invalid_during_alloc:
[----:B------:R-:W-:Y:S05]  /*a310*/  BPT.TRAP 0x1 ;  /* 0x000000040000795c */ /* 0x000fea0000300000 */
[----:B------:R-:W-:-:S04]  /*a320*/  MOV R5, 0x0 ;  /* 0x0000000000057802 */ /* 0x000fc80000000f00 */
[----:B------:R-:W-:Y:S05]  /*a330*/  RET.REL.NODEC R4 `(_ZN7cutlass13device_kernelINS_4conv6kernel13ConvUniversalINS1_16ConvProblemShapeILNS1_8OperatorE0ELi3EEENS1_10collective14CollectiveConvINS1_47MainloopSm100TmaUmmaWarpSpecializedImplicitGemmILS5_0ELi20ELi3ELi1ELi2EN4cute5tupleIJNSA_1CILi2EEENSC_ILi1EEESE_EEEEENSB_IJNSC_ILi256EEENSC_ILi64EEENSB_IJNSC_ILi32EEEEEEEEENS_6half_tESM_NSA_8TiledMMAINSA_8MMA_AtomIJNSA_26SM100_MMA_F16BF16_2x1SM_SSISM_SM_fLi256ELi64ELNSA_4UMMA5MajorE0ELSR_0ELNSQ_7ScaleInE0ELSS_0EEEEEENSA_6LayoutINSB_IJSE_SE_SE_EEENSB_IJNSC_ILi0EEESX_SX_EEEEENSB_IJNSA_10UnderscoreES10_S10_EEEEENS7_6detail27Sm100ImplicitGemmTileTraitsINSA_25SM100_TMA_2SM_LOAD_IM2COLENSA_14ComposedLayoutINSA_7SwizzleILi2ELi4ELi3EEENSA_18smem_ptr_flag_bitsILi16EEENSV_INSB_IJNSC_ILi8EEESJ_EEENSB_IJSJ_SE_EEEEEEEvEENS14_INSA_18SM100_TMA_2SM_LOADES1F_vEEEENS_8epilogue10collective18CollectiveEpilogueINS1K_23Sm100TmaWarpSpecializedILi3ELi2ELi32ELb1ELb0EEEJNSB_IJNSC_ILi128EEESI_SK_EEENSB_IJNSV_IS1P_SE_EENSV_ISJ_SE_EEEEESM_NSB_IJNSB_IJllllEEESE_SX_EEESM_S1V_NS1K_6fusion15FusionCallbacksIS1O_NS1W_17LinearCombinationISM_fSM_fLNS_15FloatRoundStyleE2EEES1Q_S1T_JEEENSA_5SM1004TMEM4LOAD26SM100_TMEM_LOAD_32dp32b32xENSA_20SM90_TMA_LOAD_IM2COLES1F_NSA_39AutoVectorizingCopyWithAssumedAlignmentILi128EEENSA_21SM90_TMA_STORE_IM2COLES1F_S28_S28_EEEvvEEEEvNT_6ParamsE) ;  /* 0xffffff5c04307950 */ /* 0x000fea0003c3ffff */
        .weak           $__internal_2_$__cuda_sm10x_tcgen05_guardrail_trap_unallocated_columns_being_dealloced
        .type           $__internal_2_$__cuda_sm10x_tcgen05_guardrail_trap_unallocated_columns_being_dealloced,@function
        .size           $__internal_2_$__cuda_sm10x_tcgen05_guardrail_trap_unallocated_columns_being_dealloced,(.L_x_214 - $__internal_2_$__cuda_sm10x_tcgen05_guardrail_trap_unallocated_columns_being_dealloced)
$__internal_2_$__cuda_sm10x_tcgen05_guardrail_trap_unallocated_columns_being_dealloced:
[----:B------:R-:W-:Y:S05]  /*a340*/  BPT.TRAP 0x1 ;  /* 0x000000040000795c */ /* 0x000fea0000300000 */
[----:B------:R-:W-:-:S04]  /*a350*/  HFMA2 R3, -RZ, RZ, 0, 0 ;  /* 0x00000000ff037431 */ /* 0x000fc800000001ff */
[----:B------:R-:W-:Y:S05]  /*a360*/  RET.REL.NODEC R2 `(_ZN7cutlass13device_kernelINS_4conv6kernel13ConvUniversalINS1_16ConvProblemShapeILNS1_8OperatorE0ELi3EEENS1_10collective14CollectiveConvINS1_47MainloopSm100TmaUmmaWarpSpecializedImplicitGemmILS5_0ELi20ELi3ELi1ELi2EN4cute5tupleIJNSA_1CILi2EEENSC_ILi1EEESE_EEEEENSB_IJNSC_ILi256EEENSC_ILi64EEENSB_IJNSC_ILi32EEEEEEEEENS_6half_tESM_NSA_8TiledMMAINSA_8MMA_AtomIJNSA_26SM100_MMA_F16BF16_2x1SM_SSISM_SM_fLi256ELi64ELNSA_4UMMA5MajorE0ELSR_0ELNSQ_7ScaleInE0ELSS_0EEEEEENSA_6LayoutINSB_IJSE_SE_SE_EEENSB_IJNSC_ILi0EEESX_SX_EEEEENSB_IJNSA_10UnderscoreES10_S10_EEEEENS7_6detail27Sm100ImplicitGemmTileTraitsINSA_25SM100_TMA_2SM_LOAD_IM2COLENSA_14ComposedLayoutINSA_7SwizzleILi2ELi4ELi3EEENSA_18smem_ptr_flag_bitsILi16EEENSV_INSB_IJNSC_ILi8EEESJ_EEENSB_IJSJ_SE_EEEEEEEvEENS14_INSA_18SM100_TMA_2SM_LOADES1F_vEEEENS_8epilogue10collective18CollectiveEpilogueINS1K_23Sm100TmaWarpSpecializedILi3ELi2ELi32ELb1ELb0EEEJNSB_IJNSC_ILi128EEESI_SK_EEENSB_IJNSV_IS1P_SE_EENSV_ISJ_SE_EEEEESM_NSB_IJNSB_IJllllEEESE_SX_EEESM_S1V_NS1K_6fusion15FusionCallbacksIS1O_NS1W_17LinearCombinationISM_fSM_fLNS_15FloatRoundStyleE2EEES1Q_S1T_JEEENSA_5SM1004TMEM4LOAD26SM100_TMEM_LOAD_32dp32b32xENSA_20SM90_TMA_LOAD_IM2COLES1F_NSA_39AutoVectorizingCopyWithAssumedAlignmentILi128EEENSA_21SM90_TMA_STORE_IM2COLES1F_S28_S28_EEEvvEEEEvNT_6ParamsE) ;  /* 0xffffff5c02247950 */ /* 0x000fea0003c3ffff */
.L_x_213:
[----:B------:R-:W-:-:S00]  /*a370*/  BRA `(.L_x_213) ;  /* 0xfffffffc00fc7947 */ /* 0x000fc0000383ffff */
[----:B------:R-:W-:-:S00]  /*a380*/  NOP ;  /* 0x0000000000007918 */ /* 0x000fc00000000000 */
[----:B------:R-:W-:-:S00]  /*a390*/  NOP ;  /* 0x0000000000007918 */ /* 0x000fc00000000000 */
[----:B------:R-:W-:-:S00]  /*a3a0*/  NOP ;  /* 0x0000000000007918 */ /* 0x000fc00000000000 */
[----:B------:R-:W-:-:S00]  /*a3b0*/  NOP ;  /* 0x0000000000007918 */ /* 0x000fc00000000000 */
[----:B------:R-:W-:-:S00]  /*a3c0*/  NOP ;  /* 0x0000000000007918 */ /* 0x000fc00000000000 */
[----:B------:R-:W-:-:S00]  /*a3d0*/  NOP ;  /* 0x0000000000007918 */ /* 0x000fc00000000000 */
[----:B------:R-:W-:-:S00]  /*a3e0*/  NOP ;  /* 0x0000000000007918 */ /* 0x000fc00000000000 */
[----:B------:R-:W-:-:S00]  /*a3f0*/  NOP ;  /* 0x0000000000007918 */ /* 0x000fc00000000000 */
.L_x_214:


//--------------------- .nv.global.init           --------------------------
	.section	.nv.global.init,"aw",@progbits
.nv.global.init:
	.type		$str$29,@object
	.size		$str$29,($str$30 - $str$29)
$str$29:
        /*0000*/ 	.byte	0x28, 0x61, 0x64, 0x64, 0x72, 0x65, 0x73, 0x73, 0x20, 0x26, 0x20, 0x6d, 0x61, 0x73, 0x6b, 0x29
        /*0010*/ 	.byte	0x20, 0x3d, 0x3d, 0x20, 0x30, 0x00
	.type		$str$30,@object
	.size		$str$30,($str$28 - $str$30)
$str$30:
        /*0016*/ 	.byte	0x2f, 0x74, 0x6d, 0x70, 0x2f, 0x63, 0x75, 0x74, 0x6c, 0x61, 0x73, 0x73, 0x5f, 0x73, 0x77, 0x65
        /*0026*/ 	.byte	0x65, 0x70, 0x5f, 0x73, 0x72, 0x63, 0x2f, 0x69, 0x6e, 0x63, 0x6c, 0x75, 0x64, 0x65, 0x2f, 0x63
        /*0036*/ 	.byte	0x75, 0x74, 0x65, 0x2f, 0x70, 0x6f, 0x69, 0x6e, 0x74, 0x65, 0x72, 0x5f, 0x66, 0x6c, 0x61, 0x67
        /*0046*/ 	.byte	0x67, 0x65, 0x64, 0x2e, 0x68, 0x70, 0x70, 0x00
	.type		$str$28,@object
	.size		$str$28,($str$27 - $str$28)
$str$28:
        /*004e*/ 	.byte	0x2f, 0x74, 0x6d, 0x70, 0x2f, 0x63, 0x75, 0x74, 0x6c, 0x61, 0x73, 0x73, 0x5f, 0x73, 0x77, 0x65
        /*005e*/ 	.byte	0x65, 0x70, 0x5f, 0x73, 0x72, 0x63, 0x2f, 0x69, 0x6e, 0x63, 0x6c, 0x75, 0x64, 0x65, 0x2f, 0x63
        /*006e*/ 	.byte	0x75, 0x74, 0x65, 0x2f, 0x61, 0x74, 0x6f, 0x6d, 0x2f, 0x63, 0x6f, 0x70, 0x79, 0x5f, 0x74, 0x72
        /*007e*/ 	.byte	0x61, 0x69, 0x74, 0x73, 0x5f, 0x73, 0x6d, 0x31, 0x30, 0x30, 0x2e, 0x68, 0x70, 0x70, 0x00
	.type		$str$27,@object
	.size		$str$27,(__unnamed_1 - $str$27)
$str$27:
        /*008d*/ 	.byte	0x28, 0x28, 0x75, 0x69, 0x6e, 0x74, 0x33, 0x32, 0x5f, 0x74, 0x28, 0x74, 0x68, 0x72, 0x65, 0x61
        /*009d*/ 	.byte	0x64, 0x49, 0x64, 0x78, 0x2e, 0x78, 0x29, 0x20, 0x2f, 0x20, 0x33, 0x32, 0x29, 0x20, 0x25, 0x20
        /*00ad*/ 	.byte	0x34, 0x29, 0x20, 0x3d, 0x3d, 0x20, 0x28, 0x28, 0x28, 0x74, 0x6d, 0x65, 0x6d, 0x5f, 0x61, 0x64
        /*00bd*/ 	.byte	0x64, 0x72, 0x20, 0x3e, 0x3e, 0x20, 0x31, 0x36, 0x29, 0x20, 0x2f, 0x20, 0x33, 0x32, 0x29, 0x20
        /*00cd*/ 	.byte	0x25, 0x20, 0x34, 0x29, 0x00
	.type		__unnamed_1,@object
	.size		__unnamed_1,(__unnamed_2 - __unnamed_1)
__unnamed_1:
        /*00d2*/ 	.byte	0x61, 0x75, 0x74, 0x6f, 0x20, 0x63, 0x75, 0x74, 0x65, 0x3a, 0x3a, 0x61, 0x73, 0x5f, 0x70, 0x6f
        /* <DEDUP_REMOVED lines=24> */
        /*0262*/ 	.byte	0x3e, 0x3e, 0x3e, 0x3e, 0x5d, 0x00
	.type		__unnamed_2,@object
	.size		__unnamed_2,(.L_2 - __unnamed_2)
__unnamed_2:
        /* <DEDUP_REMOVED lines=42> */
        /*0508*/ 	.byte	0x3e, 0x3e, 0x5d, 0x00
.L_2:


//--------------------- .nv.shared._ZN7cutlass13device_kernelINS_4conv6kernel13ConvUniversalINS1_16ConvProblemShapeILNS1_8OperatorE0ELi3EEENS1_10collective14CollectiveConvINS1_47MainloopSm100TmaUmmaWarpSpecializedImplicitGemmILS5_0ELi20ELi3ELi1ELi2EN4cute5tupleIJNSA_1CILi2EEENSC_ILi1EEESE_EEEEENSB_IJNSC_ILi256EEENSC_ILi64EEENSB_IJNSC_ILi32EEEEEEEEENS_6half_tESM_NSA_8TiledMMAINSA_8MMA_AtomIJNSA_26SM100_MMA_F16BF16_2x1SM_SSISM_SM_fLi256ELi64ELNSA_4UMMA5MajorE0ELSR_0ELNSQ_7ScaleInE0ELSS_0EEEEEENSA_6LayoutINSB_IJSE_SE_SE_EEENSB_IJNSC_ILi0EEESX_SX_EEEEENSB_IJNSA_10UnderscoreES10_S10_EEEEENS7_6detail27Sm100ImplicitGemmTileTraitsINSA_25SM100_TMA_2SM_LOAD_IM2COLENSA_14ComposedLayoutINSA_7SwizzleILi2ELi4ELi3EEENSA_18smem_ptr_flag_bitsILi16EEENSV_INSB_IJNSC_ILi8EEESJ_EEENSB_IJSJ_SE_EEEEEEEvEENS14_INSA_18SM100_TMA_2SM_LOADES1F_vEEEENS_8epilogue10collective18CollectiveEpilogueINS1K_23Sm100TmaWarpSpecializedILi3ELi2ELi32ELb1ELb0EEEJNSB_IJNSC_ILi128EEESI_SK_EEENSB_IJNSV_IS1P_SE_EENSV_ISJ_SE_EEEEESM_NSB_IJNSB_IJllllEEESE_SX_EEESM_S1V_NS1K_6fusion15FusionCallbacksIS1O_NS1W_17LinearCombinationISM_fSM_fLNS_15FloatRoundStyleE2EEES1Q_S1T_JEEENSA_5SM1004TMEM4LOAD26SM100_TMEM_LOAD_32dp32b32xENSA_20SM90_TMA_LOAD_IM2COLES1F_NSA_39AutoVectorizingCopyWithAssumedAlignmentILi128EEENSA_21SM90_TMA_STORE_IM2COLES1F_S28_S28_EEEvvEEEEvNT_6ParamsE --------------------------
	.section	.nv.shared._ZN7cutlass13device_kernelINS_4conv6kernel13ConvUniversalINS1_16ConvProblemShapeILNS1_8OperatorE0ELi3EEENS1_10collective14CollectiveConvINS1_47MainloopSm100TmaUmmaWarpSpecializedImplicitGemmILS5_0ELi20ELi3ELi1ELi2EN4cute5tupleIJNSA_1CILi2EEENSC_ILi1EEESE_EEEEENSB_IJNSC_ILi256EEENSC_ILi64EEENSB_IJNSC_ILi32EEEEEEEEENS_6half_tESM_NSA_8TiledMMAINSA_8MMA_AtomIJNSA_26SM100_MMA_F16BF16_2x1SM_SSISM_SM_fLi256ELi64ELNSA_4UMMA5MajorE0ELSR_0ELNSQ_7ScaleInE0ELSS_0EEEEEENSA_6LayoutINSB_IJSE_SE_SE_EEENSB_IJNSC_ILi0EEESX_SX_EEEEENSB_IJNSA_10UnderscoreES10_S10_EEEEENS7_6detail27Sm100ImplicitGemmTileTraitsINSA_25SM100_TMA_2SM_LOAD_IM2COLENSA_14ComposedLayoutINSA_7SwizzleILi2ELi4ELi3EEENSA_18smem_ptr_flag_bitsILi16EEENSV_INSB_IJNSC_ILi8EEESJ_EEENSB_IJSJ_SE_EEEEEEEvEENS14_INSA_18SM100_TMA_2SM_LOADES1F_vEEEENS_8epilogue10collective18CollectiveEpilogueINS1K_23Sm100TmaWarpSpecializedILi3ELi2ELi32ELb1ELb0EEEJNSB_IJNSC_ILi128EEESI_SK_EEENSB_IJNSV_IS1P_SE_EENSV_ISJ_SE_EEEEESM_NSB_IJNSB_IJllllEEESE_SX_EEESM_S1V_NS1K_6fusion15FusionCallbacksIS1O_NS1W_17LinearCombinationISM_fSM_fLNS_15FloatRoundStyleE2EEES1Q_S1T_JEEENSA_5SM1004TMEM4LOAD26SM100_TMEM_LOAD_32dp32b32xENSA_20SM90_TMA_LOAD_IM2COLES1F_NSA_39AutoVectorizingCopyWithAssumedAlignmentILi128EEENSA_21SM90_TMA_STORE_IM2COLES1F_S28_S28_EEEvvEEEEvNT_6ParamsE,"aw",@nobits
	.sectionflags	@""
	.align	16
	.zero		1024


//--------------------- .nv.shared.reserved.0     --------------------------
	.section	.nv.shared.reserved.0,"aw",@nobits
	.weak		__nv_reservedSMEM_offset_0_alias
	.size		__nv_reservedSMEM_offset_0_alias, 0, 64
	.other		__nv_reservedSMEM_offset_0_alias,@"STO_CUDA_RESERVED_SHARED STV_DEFAULT"
__nv_reservedSMEM_offset_0_alias:
	.zero		0
.nv.shared.reserved.0:
	.zero		64
	.weak		__nv_reservedSMEM_tcgen05_partition
	.type		__nv_reservedSMEM_tcgen05_partition,@object
	.size		__nv_reservedSMEM_tcgen05_partition,(.L_0 - __nv_reservedSMEM_tcgen05_partition)
__nv_reservedSMEM_tcgen05_partition:
	.zero		32
.L_0:


//--------------------- .nv.global                --------------------------
	.section	.nv.global,"aw",@nobits
.nv.global:
	.type		_ZN39_INTERNAL_a6ab0d05_4_k_cu_423b7929_31974cute1_E,@object
	.size		_ZN39_INTERNAL_a6ab0d05_4_k_cu_423b7929_31974cute1_E,(_ZN39_INTERNAL_a6ab0d05_4_k_cu_423b7929_31974cuda3std3__45__cpo6cbeginE - _ZN39_INTERNAL_a6ab0d05_4_k_cu_423b7929_31974cute1_E)
_ZN39_INTERNAL_a6ab0d05_4_k_cu_423b7929_31974cute1_E:
	.zero		1
	.type		_ZN39_INTERNAL_a6ab0d05_4_k_cu_423b7929_31974cuda3std3__45__cpo6cbeginE,@object
	.size		_ZN39_INTERNAL_a6ab0d05_4_k_cu_423b7929_31974cuda3std3__45__cpo6cbeginE,(_ZN39_INTERNAL_a6ab0d05_4_k_cu_423b7929_31974cuda3std3__48in_placeE - _ZN39_INTERNAL_a6ab0d05_4_k_cu_423b7929_31974cuda3std3__45__cpo6cbeginE)
_ZN39_INTERNAL_a6ab0d05_4_k_cu_423b7929_31974cuda3std3__45__cpo6cbeginE:
	.zero		1
	.type		_ZN39_INTERNAL_a6ab0d05_4_k_cu_423b7929_31974cuda3std3__48in_placeE,@object
	.size		_ZN39_INTERNAL_a6ab0d05_4_k_cu_423b7929_31974cuda3std3__48in_placeE,(_ZN39_INTERNAL_a6ab0d05_4_k_cu_423b7929_31974cuda3std6ranges3__45__cpo9iter_moveE - _ZN39_INTERNAL_a6ab0d05_4_k_cu_423b7929_31974cuda3std3__48in_placeE)
_ZN39_INTERNAL_a6ab0d05_4_k_cu_423b7929_31974cuda3std3__48in_placeE:
	.zero		1
	.type		_ZN39_INTERNAL_a6ab0d05_4_k_cu_423b7929_31974cuda3std6ranges3__45__cpo9iter_moveE,@object
	.size		_ZN39_INTERNAL_a6ab0d05_4_k_cu_423b7929_31974cuda3std6ranges3__45__cpo9iter_moveE,(_ZN39_INTERNAL_a6ab0d05_4_k_cu_423b7929_31974cuda3std3__45__cpo5beginE - _ZN39_INTERNAL_a6ab0d05_4_k_cu_423b7929_31974cuda3std6ranges3__45__cpo9iter_moveE)
_ZN39_INTERNAL_a6ab0d05_4_k_cu_423b7929_31974cuda3std6ranges3__45__cpo9iter_moveE:
	.zero		1
	.type		_ZN39_INTERNAL_a6ab0d05_4_k_cu_423b7929_31974cuda3std3__45__cpo5beginE,@object
	.size		_ZN39_INTERNAL_a6ab0d05_4_k_cu_423b7929_31974cuda3std3__45__cpo5beginE,(_ZN39_INTERNAL_a6ab0d05_4_k_cu_423b7929_31974cuda3std3__441_GLOBAL__N__a6ab0d05_4_k_cu_423b7929_31976ignoreE - _ZN39_INTERNAL_a6ab0d05_4_k_cu_423b7929_31974cuda3std3__45__cpo5beginE)
_ZN39_INTERNAL_a6ab0d05_4_k_cu_423b7929_31974cuda3std3__45__cpo5beginE:
	.zero		1
	.type		_ZN39_INTERNAL_a6ab0d05_4_k_cu_423b7929_31974cuda3std3__441_GLOBAL__N__a6ab0d05_4_k_cu_423b7929_31976ignoreE,@object
	.size		_ZN39_INTERNAL_a6ab0d05_4_k_cu_423b7929_31974cuda3std3__441_GLOBAL__N__a6ab0d05_4_k_cu_423b7929_31976ignoreE,(_ZN39_INTERNAL_a6ab0d05_4_k_cu_423b7929_31974cute7productE - _ZN39_INTERNAL_a6ab0d05_4_k_cu_423b7929_31974cuda3std3__441_GLOBAL__N__a6ab0d05_4_k_cu_423b7929_31976ignoreE)
_ZN39_INTERNAL_a6ab0d05_4_k_cu_423b7929_31974cuda3std3__441_GLOBAL__N__a6ab0d05_4_k_cu_423b7929_31976ignoreE:
	.zero		1
	.type		_ZN39_INTERNAL_a6ab0d05_4_k_cu_423b7929_31974cute7productE,@object
	.size		_ZN39_INTERNAL_a6ab0d05_4_k_cu_423b7929_31974cute7productE,(_ZN39_INTERNAL_a6ab0d05_4_k_cu_423b7929_31974cuda3std3__45__cpo3endE - _ZN39_INTERNAL_a6ab0d05_4_k_cu_423b7929_31974cute7productE)
_ZN39_INTERNAL_a6ab0d05_4_k_cu_423b7929_31974cute7productE:
	.zero		1
	.type		_ZN39_INTERNAL_a6ab0d05_4_k_cu_423b7929_31974cuda3std3__45__cpo3endE,@object
	.size		_ZN39_INTERNAL_a6ab0d05_4_k_cu_423b7929_31974cuda3std3__45__cpo3endE,(_ZN39_INTERNAL_a6ab0d05_4_k_cu_423b7929_31974cuda3std3__419piecewise_constructE - _ZN39_INTERNAL_a6ab0d05_4_k_cu_423b7929_31974cuda3std3__45__cpo3endE)
_ZN39_INTERNAL_a6ab0d05_4_k_cu_423b7929_31974cuda3std3__45__cpo3endE:
	.zero		1
	.type		_ZN39_INTERNAL_a6ab0d05_4_k_cu_423b7929_31974cuda3std3__419piecewise_constructE,@object
	.size		_ZN39_INTERNAL_a6ab0d05_4_k_cu_423b7929_31974cuda3std3__419piecewise_constructE,(_ZN39_INTERNAL_a6ab0d05_4_k_cu_423b7929_31974cuda3std3__45__cpo4cendE - _ZN39_INTERNAL_a6ab0d05_4_k_cu_423b7929_31974cuda3std3__419piecewise_constructE)
_ZN39_INTERNAL_a6ab0d05_4_k_cu_423b7929_31974cuda3std3__419piecewise_constructE:
	.zero		1
	.type		_ZN39_INTERNAL_a6ab0d05_4_k_cu_423b7929_31974cuda3std3__45__cpo4cendE,@object
	.size		_ZN39_INTERNAL_a6ab0d05_4_k_cu_423b7929_31974cuda3std3__45__cpo4cendE,(_ZN39_INTERNAL_a6ab0d05_4_k_cu_423b7929_31974cuda3std6ranges3__45__cpo4swapE - _ZN39_INTERNAL_a6ab0d05_4_k_cu_423b7929_31974cuda3std3__45__cpo4cendE)
_ZN39_INTERNAL_a6ab0d05_4_k_cu_423b7929_31974cuda3std3__45__cpo4cendE:
	.zero		1
	.type		_ZN39_INTERNAL_a6ab0d05_4_k_cu_423b7929_31974cuda3std6ranges3__45__cpo4swapE,@object
	.size		_ZN39_INTERNAL_a6ab0d05_4_k_cu_423b7929_31974cuda3std6ranges3__45__cpo4swapE,(.L_10 - _ZN39_INTERNAL_a6ab0d05_4_k_cu_423b7929_31974cuda3std6ranges3__45__cpo4swapE)
_ZN39_INTERNAL_a6ab0d05_4_k_cu_423b7929_31974cuda3std6ranges3__45__cpo4swapE:
	.zero		1
.L_10:


//--------------------- .nv.constant0._ZN7cutlass13device_kernelINS_4conv6kernel13ConvUniversalINS1_16ConvProblemShapeILNS1_8OperatorE0ELi3EEENS1_10collective14CollectiveConvINS1_47MainloopSm100TmaUmmaWarpSpecializedImplicitGemmILS5_0ELi20ELi3ELi1ELi2EN4cute5tupleIJNSA_1CILi2EEENSC_ILi1EEESE_EEEEENSB_IJNSC_ILi256EEENSC_ILi64EEENSB_IJNSC_ILi32EEEEEEEEENS_6half_tESM_NSA_8TiledMMAINSA_8MMA_AtomIJNSA_26SM100_MMA_F16BF16_2x1SM_SSISM_SM_fLi256ELi64ELNSA_4UMMA5MajorE0ELSR_0ELNSQ_7ScaleInE0ELSS_0EEEEEENSA_6LayoutINSB_IJSE_SE_SE_EEENSB_IJNSC_ILi0EEESX_SX_EEEEENSB_IJNSA_10UnderscoreES10_S10_EEEEENS7_6detail27Sm100ImplicitGemmTileTraitsINSA_25SM100_TMA_2SM_LOAD_IM2COLENSA_14ComposedLayoutINSA_7SwizzleILi2ELi4ELi3EEENSA_18smem_ptr_flag_bitsILi16EEENSV_INSB_IJNSC_ILi8EEESJ_EEENSB_IJSJ_SE_EEEEEEEvEENS14_INSA_18SM100_TMA_2SM_LOADES1F_vEEEENS_8epilogue10collective18CollectiveEpilogueINS1K_23Sm100TmaWarpSpecializedILi3ELi2ELi32ELb1ELb0EEEJNSB_IJNSC_ILi128EEESI_SK_EEENSB_IJNSV_IS1P_SE_EENSV_ISJ_SE_EEEEESM_NSB_IJNSB_IJllllEEESE_SX_EEESM_S1V_NS1K_6fusion15FusionCallbacksIS1O_NS1W_17LinearCombinationISM_fSM_fLNS_15FloatRoundStyleE2EEES1Q_S1T_JEEENSA_5SM1004TMEM4LOAD26SM100_TMEM_LOAD_32dp32b32xENSA_20SM90_TMA_LOAD_IM2COLES1F_NSA_39AutoVectorizingCopyWithAssumedAlignmentILi128EEENSA_21SM90_TMA_STORE_IM2COLES1F_S28_S28_EEEvvEEEEvNT_6ParamsE --------------------------
	.section	.nv.constant0._ZN7cutlass13device_kernelINS_4conv6kernel13ConvUniversalINS1_16ConvProblemShapeILNS1_8OperatorE0ELi3EEENS1_10collective14CollectiveConvINS1_47MainloopSm100TmaUmmaWarpSpecializedImplicitGemmILS5_0ELi20ELi3ELi1ELi2EN4cute5tupleIJNSA_1CILi2EEENSC_ILi1EEESE_EEEEENSB_IJNSC_ILi256EEENSC_ILi64EEENSB_IJNSC_ILi32EEEEEEEEENS_6half_tESM_NSA_8TiledMMAINSA_8MMA_AtomIJNSA_26SM100_MMA_F16BF16_2x1SM_SSISM_SM_fLi256ELi64ELNSA_4UMMA5MajorE0ELSR_0ELNSQ_7ScaleInE0ELSS_0EEEEEENSA_6LayoutINSB_IJSE_SE_SE_EEENSB_IJNSC_ILi0EEESX_SX_EEEEENSB_IJNSA_10UnderscoreES10_S10_EEEEENS7_6detail27Sm100ImplicitGemmTileTraitsINSA_25SM100_TMA_2SM_LOAD_IM2COLENSA_14ComposedLayoutINSA_7SwizzleILi2ELi4ELi3EEENSA_18smem_ptr_flag_bitsILi16EEENSV_INSB_IJNSC_ILi8EEESJ_EEENSB_IJSJ_SE_EEEEEEEvEENS14_INSA_18SM100_TMA_2SM_LOADES1F_vEEEENS_8epilogue10collective18CollectiveEpilogueINS1K_23Sm100TmaWarpSpecializedILi3ELi2ELi32ELb1ELb0EEEJNSB_IJNSC_ILi128EEESI_SK_EEENSB_IJNSV_IS1P_SE_EENSV_ISJ_SE_EEEEESM_NSB_IJNSB_IJllllEEESE_SX_EEESM_S1V_NS1K_6fusion15FusionCallbacksIS1O_NS1W_17LinearCombinationISM_fSM_fLNS_15FloatRoundStyleE2EEES1Q_S1T_JEEENSA_5SM1004TMEM4LOAD26SM100_TMEM_LOAD_32dp32b32xENSA_20SM90_TMA_LOAD_IM2COLES1F_NSA_39AutoVectorizingCopyWithAssumedAlignmentILi128EEENSA_21SM90_TMA_STORE_IM2COLES1F_S28_S28_EEEvvEEEEvNT_6ParamsE,"a",@progbits
	.sectionflags	@""
	.align	4
.nv.constant0._ZN7cutlass13device_kernelINS_4conv6kernel13ConvUniversalINS1_16ConvProblemShapeILNS1_8OperatorE0ELi3EEENS1_10collective14CollectiveConvINS1_47MainloopSm100TmaUmmaWarpSpecializedImplicitGemmILS5_0ELi20ELi3ELi1ELi2EN4cute5tupleIJNSA_1CILi2EEENSC_ILi1EEESE_EEEEENSB_IJNSC_ILi256EEENSC_ILi64EEENSB_IJNSC_ILi32EEEEEEEEENS_6half_tESM_NSA_8TiledMMAINSA_8MMA_AtomIJNSA_26SM100_MMA_F16BF16_2x1SM_SSISM_SM_fLi256ELi64ELNSA_4UMMA5MajorE0ELSR_0ELNSQ_7ScaleInE0ELSS_0EEEEEENSA_6LayoutINSB_IJSE_SE_SE_EEENSB_IJNSC_ILi0EEESX_SX_EEEEENSB_IJNSA_10UnderscoreES10_S10_EEEEENS7_6detail27Sm100ImplicitGemmTileTraitsINSA_25SM100_TMA_2SM_LOAD_IM2COLENSA_14ComposedLayoutINSA_7SwizzleILi2ELi4ELi3EEENSA_18smem_ptr_flag_bitsILi16EEENSV_INSB_IJNSC_ILi8EEESJ_EEENSB_IJSJ_SE_EEEEEEEvEENS14_INSA_18SM100_TMA_2SM_LOADES1F_vEEEENS_8epilogue10collective18CollectiveEpilogueINS1K_23Sm100TmaWarpSpecializedILi3ELi2ELi32ELb1ELb0EEEJNSB_IJNSC_ILi128EEESI_SK_EEENSB_IJNSV_IS1P_SE_EENSV_ISJ_SE_EEEEESM_NSB_IJNSB_IJllllEEESE_SX_EEESM_S1V_NS1K_6fusion15FusionCallbacksIS1O_NS1W_17LinearCombinationISM_fSM_fLNS_15FloatRoundStyleE2EEES1Q_S1T_JEEENSA_5SM1004TMEM4LOAD26SM100_TMEM_LOAD_32dp32b32xENSA_20SM90_TMA_LOAD_IM2COLES1F_NSA_39AutoVectorizingCopyWithAssumedAlignmentILi128EEENSA_21SM90_TMA_STORE_IM2COLES1F_S28_S28_EEEvvEEEEvNT_6ParamsE:
	.zero		3200


//--------------------- SYMBOLS --------------------------

	.type		.nv.reservedSmem.offset0,@object
	.size		.nv.reservedSmem.offset0,0x4
	.type		.nv.reservedSmem.cap,@object
	.size		.nv.reservedSmem.cap,0x4
	.type		__assertfail,@function
